//
// Generated by NVIDIA NVVM Compiler
//
// Compiler Build ID: CL-36424714
// Cuda compilation tools, release 13.0, V13.0.88
// Based on NVVM 20.0.0
//

.version 9.0
.target sm_100
.address_size 64

	// .globl	_Z5add_1iPfS_S_

.visible .entry _Z5add_1iPfS_S_(
	.param .u32 _Z5add_1iPfS_S__param_0,
	.param .u64 .ptr .align 1 _Z5add_1iPfS_S__param_1,
	.param .u64 .ptr .align 1 _Z5add_1iPfS_S__param_2,
	.param .u64 .ptr .align 1 _Z5add_1iPfS_S__param_3
)
{
	.reg .pred 	%p<7>;
	.reg .b32 	%r<27>;
	.reg .b32 	%f<16>;
	.reg .b64 	%rd<31>;

	ld.param.u32 	%r11, [_Z5add_1iPfS_S__param_0];
	ld.param.u64 	%rd8, [_Z5add_1iPfS_S__param_1];
	ld.param.u64 	%rd9, [_Z5add_1iPfS_S__param_2];
	ld.param.u64 	%rd10, [_Z5add_1iPfS_S__param_3];
	cvta.to.global.u64 	%rd1, %rd10;
	cvta.to.global.u64 	%rd2, %rd9;
	cvta.to.global.u64 	%rd3, %rd8;
	mov.u32 	%r26, %tid.x;
	mov.u32 	%r2, %ntid.x;
	setp.ge.s32 	%p1, %r26, %r11;
	@%p1 bra 	$L__BB0_6;
	add.s32 	%r12, %r26, %r2;
	max.u32 	%r13, %r11, %r12;
	setp.lt.u32 	%p2, %r12, %r11;
	selp.u32 	%r14, 1, 0, %p2;
	add.s32 	%r15, %r12, %r14;
	sub.s32 	%r16, %r13, %r15;
	div.u32 	%r17, %r16, %r2;
	add.s32 	%r3, %r17, %r14;
	and.b32  	%r18, %r3, 3;
	setp.eq.s32 	%p3, %r18, 3;
	@%p3 bra 	$L__BB0_4;
	add.s32 	%r19, %r3, 1;
	and.b32  	%r20, %r19, 3;
	mul.wide.u32 	%rd30, %r26, 4;
	mul.wide.u32 	%rd5, %r2, 4;
	neg.s32 	%r24, %r20;
	mad.lo.s32 	%r26, %r2, %r20, %r26;
$L__BB0_3:
	.pragma "nounroll";
	add.s64 	%rd11, %rd3, %rd30;
	ld.global.f32 	%f1, [%rd11];
	add.s64 	%rd12, %rd2, %rd30;
	ld.global.f32 	%f2, [%rd12];
	add.f32 	%f3, %f1, %f2;
	add.s64 	%rd13, %rd1, %rd30;
	st.global.f32 	[%rd13], %f3;
	add.s64 	%rd30, %rd30, %rd5;
	add.s32 	%r24, %r24, 1;
	setp.ne.s32 	%p4, %r24, 0;
	@%p4 bra 	$L__BB0_3;
$L__BB0_4:
	setp.lt.u32 	%p5, %r3, 3;
	@%p5 bra 	$L__BB0_6;
$L__BB0_5:
	mul.wide.u32 	%rd14, %r26, 4;
	add.s64 	%rd15, %rd3, %rd14;
	ld.global.f32 	%f4, [%rd15];
	add.s64 	%rd16, %rd2, %rd14;
	ld.global.f32 	%f5, [%rd16];
	add.f32 	%f6, %f4, %f5;
	add.s64 	%rd17, %rd1, %rd14;
	st.global.f32 	[%rd17], %f6;
	add.s32 	%r21, %r26, %r2;
	mul.wide.u32 	%rd18, %r21, 4;
	add.s64 	%rd19, %rd3, %rd18;
	ld.global.f32 	%f7, [%rd19];
	add.s64 	%rd20, %rd2, %rd18;
	ld.global.f32 	%f8, [%rd20];
	add.f32 	%f9, %f7, %f8;
	add.s64 	%rd21, %rd1, %rd18;
	st.global.f32 	[%rd21], %f9;
	add.s32 	%r22, %r21, %r2;
	mul.wide.u32 	%rd22, %r22, 4;
	add.s64 	%rd23, %rd3, %rd22;
	ld.global.f32 	%f10, [%rd23];
	add.s64 	%rd24, %rd2, %rd22;
	ld.global.f32 	%f11, [%rd24];
	add.f32 	%f12, %f10, %f11;
	add.s64 	%rd25, %rd1, %rd22;
	st.global.f32 	[%rd25], %f12;
	add.s32 	%r23, %r22, %r2;
	mul.wide.u32 	%rd26, %r23, 4;
	add.s64 	%rd27, %rd3, %rd26;
	ld.global.f32 	%f13, [%rd27];
	add.s64 	%rd28, %rd2, %rd26;
	ld.global.f32 	%f14, [%rd28];
	add.f32 	%f15, %f13, %f14;
	add.s64 	%rd29, %rd1, %rd26;
	st.global.f32 	[%rd29], %f15;
	add.s32 	%r26, %r23, %r2;
	setp.lt.s32 	%p6, %r26, %r11;
	@%p6 bra 	$L__BB0_5;
$L__BB0_6:
	ret;

}
	// .globl	_Z5add_2iPfS_S_
.visible .entry _Z5add_2iPfS_S_(
	.param .u32 _Z5add_2iPfS_S__param_0,
	.param .u64 .ptr .align 1 _Z5add_2iPfS_S__param_1,
	.param .u64 .ptr .align 1 _Z5add_2iPfS_S__param_2,
	.param .u64 .ptr .align 1 _Z5add_2iPfS_S__param_3
)
{
	.reg .pred 	%p<7>;
	.reg .b32 	%r<27>;
	.reg .b32 	%f<16>;
	.reg .b64 	%rd<31>;

	ld.param.u32 	%r11, [_Z5add_2iPfS_S__param_0];
	ld.param.u64 	%rd8, [_Z5add_2iPfS_S__param_1];
	ld.param.u64 	%rd9, [_Z5add_2iPfS_S__param_2];
	ld.param.u64 	%rd10, [_Z5add_2iPfS_S__param_3];
	cvta.to.global.u64 	%rd1, %rd10;
	cvta.to.global.u64 	%rd2, %rd9;
	cvta.to.global.u64 	%rd3, %rd8;
	mov.u32 	%r26, %tid.x;
	mov.u32 	%r2, %ntid.x;
	setp.ge.s32 	%p1, %r26, %r11;
	@%p1 bra 	$L__BB1_6;
	add.s32 	%r12, %r26, %r2;
	max.u32 	%r13, %r11, %r12;
	setp.lt.u32 	%p2, %r12, %r11;
	selp.u32 	%r14, 1, 0, %p2;
	add.s32 	%r15, %r12, %r14;
	sub.s32 	%r16, %r13, %r15;
	div.u32 	%r17, %r16, %r2;
	add.s32 	%r3, %r17, %r14;
	and.b32  	%r18, %r3, 3;
	setp.eq.s32 	%p3, %r18, 3;
	@%p3 bra 	$L__BB1_4;
	add.s32 	%r19, %r3, 1;
	and.b32  	%r20, %r19, 3;
	mul.wide.u32 	%rd30, %r26, 4;
	mul.wide.u32 	%rd5, %r2, 4;
	neg.s32 	%r24, %r20;
	mad.lo.s32 	%r26, %r2, %r20, %r26;
$L__BB1_3:
	.pragma "nounroll";
	add.s64 	%rd11, %rd3, %rd30;
	ld.global.f32 	%f1, [%rd11];
	add.s64 	%rd12, %rd2, %rd30;
	ld.global.f32 	%f2, [%rd12];
	add.f32 	%f3, %f1, %f2;
	add.s64 	%rd13, %rd1, %rd30;
	st.global.f32 	[%rd13], %f3;
	bar.sync 	0;
	add.s64 	%rd30, %rd30, %rd5;
	add.s32 	%r24, %r24, 1;
	setp.ne.s32 	%p4, %r24, 0;
	@%p4 bra 	$L__BB1_3;
$L__BB1_4:
	setp.lt.u32 	%p5, %r3, 3;
	@%p5 bra 	$L__BB1_6;
$L__BB1_5:
	mul.wide.u32 	%rd14, %r26, 4;
	add.s64 	%rd15, %rd3, %rd14;
	ld.global.f32 	%f4, [%rd15];
	add.s64 	%rd16, %rd2, %rd14;
	ld.global.f32 	%f5, [%rd16];
	add.f32 	%f6, %f4, %f5;
	add.s64 	%rd17, %rd1, %rd14;
	st.global.f32 	[%rd17], %f6;
	bar.sync 	0;
	add.s32 	%r21, %r26, %r2;
	mul.wide.u32 	%rd18, %r21, 4;
	add.s64 	%rd19, %rd3, %rd18;
	ld.global.f32 	%f7, [%rd19];
	add.s64 	%rd20, %rd2, %rd18;
	ld.global.f32 	%f8, [%rd20];
	add.f32 	%f9, %f7, %f8;
	add.s64 	%rd21, %rd1, %rd18;
	st.global.f32 	[%rd21], %f9;
	bar.sync 	0;
	add.s32 	%r22, %r21, %r2;
	mul.wide.u32 	%rd22, %r22, 4;
	add.s64 	%rd23, %rd3, %rd22;
	ld.global.f32 	%f10, [%rd23];
	add.s64 	%rd24, %rd2, %rd22;
	ld.global.f32 	%f11, [%rd24];
	add.f32 	%f12, %f10, %f11;
	add.s64 	%rd25, %rd1, %rd22;
	st.global.f32 	[%rd25], %f12;
	bar.sync 	0;
	add.s32 	%r23, %r22, %r2;
	mul.wide.u32 	%rd26, %r23, 4;
	add.s64 	%rd27, %rd3, %rd26;
	ld.global.f32 	%f13, [%rd27];
	add.s64 	%rd28, %rd2, %rd26;
	ld.global.f32 	%f14, [%rd28];
	add.f32 	%f15, %f13, %f14;
	add.s64 	%rd29, %rd1, %rd26;
	st.global.f32 	[%rd29], %f15;
	bar.sync 	0;
	add.s32 	%r26, %r23, %r2;
	setp.lt.s32 	%p6, %r26, %r11;
	@%p6 bra 	$L__BB1_5;
$L__BB1_6:
	ret;

}
	// .globl	_Z5add_3iPfS_S_
.visible .entry _Z5add_3iPfS_S_(
	.param .u32 _Z5add_3iPfS_S__param_0,
	.param .u64 .ptr .align 1 _Z5add_3iPfS_S__param_1,
	.param .u64 .ptr .align 1 _Z5add_3iPfS_S__param_2,
	.param .u64 .ptr .align 1 _Z5add_3iPfS_S__param_3
)
{
	.reg .pred 	%p<8>;
	.reg .b32 	%r<31>;
	.reg .b32 	%f<16>;
	.reg .b64 	%rd<34>;

	ld.param.s32 	%rd4, [_Z5add_3iPfS_S__param_0];
	ld.param.u64 	%rd17, [_Z5add_3iPfS_S__param_1];
	ld.param.u64 	%rd18, [_Z5add_3iPfS_S__param_2];
	ld.param.u64 	%rd19, [_Z5add_3iPfS_S__param_3];
	cvta.to.global.u64 	%rd1, %rd19;
	cvta.to.global.u64 	%rd2, %rd18;
	cvta.to.global.u64 	%rd3, %rd17;
	mov.u32 	%r1, %tid.x;
	mov.u32 	%r16, %ntid.x;
	cvt.u64.u32 	%rd20, %r1;
	mul.lo.s64 	%rd5, %rd4, %rd20;
	cvt.u64.u32 	%rd6, %r16;
	and.b64  	%rd21, %rd5, -4294967296;
	setp.ne.s64 	%p1, %rd21, 0;
	@%p1 bra 	$L__BB2_2;
	cvt.u32.u64 	%r17, %rd6;
	cvt.u32.u64 	%r18, %rd5;
	div.u32 	%r19, %r18, %r17;
	cvt.u64.u32 	%rd32, %r19;
	bra.uni 	$L__BB2_3;
$L__BB2_2:
	div.s64 	%rd32, %rd5, %rd6;
$L__BB2_3:
	cvt.u32.u64 	%r2, %rd32;
	add.s32 	%r20, %r1, 1;
	cvt.u64.u32 	%rd22, %r20;
	mul.lo.s64 	%rd10, %rd4, %rd22;
	and.b64  	%rd23, %rd10, -4294967296;
	setp.ne.s64 	%p2, %rd23, 0;
	@%p2 bra 	$L__BB2_5;
	cvt.u32.u64 	%r21, %rd6;
	cvt.u32.u64 	%r22, %rd10;
	div.u32 	%r23, %r22, %r21;
	cvt.u64.u32 	%rd33, %r23;
	bra.uni 	$L__BB2_6;
$L__BB2_5:
	div.s64 	%rd33, %rd10, %rd6;
$L__BB2_6:
	cvt.u32.u64 	%r3, %rd33;
	setp.ge.s32 	%p3, %r2, %r3;
	@%p3 bra 	$L__BB2_13;
	sub.s32 	%r24, %r3, %r2;
	and.b32  	%r4, %r24, 3;
	setp.eq.s32 	%p4, %r4, 0;
	mov.u32 	%r28, %r2;
	@%p4 bra 	$L__BB2_10;
	neg.s32 	%r26, %r4;
	mov.u32 	%r28, %r2;
$L__BB2_9:
	.pragma "nounroll";
	mul.wide.s32 	%rd24, %r28, 4;
	add.s64 	%rd25, %rd1, %rd24;
	add.s64 	%rd26, %rd2, %rd24;
	add.s64 	%rd27, %rd3, %rd24;
	ld.global.f32 	%f1, [%rd27];
	ld.global.f32 	%f2, [%rd26];
	add.f32 	%f3, %f1, %f2;
	st.global.f32 	[%rd25], %f3;
	add.s32 	%r28, %r28, 1;
	add.s32 	%r26, %r26, 1;
	setp.ne.s32 	%p5, %r26, 0;
	@%p5 bra 	$L__BB2_9;
$L__BB2_10:
	sub.s32 	%r25, %r2, %r3;
	setp.gt.u32 	%p6, %r25, -4;
	@%p6 bra 	$L__BB2_13;
	sub.s32 	%r29, %r28, %r3;
	add.s64 	%rd14, %rd3, 8;
	add.s64 	%rd15, %rd2, 8;
	add.s64 	%rd16, %rd1, 8;
$L__BB2_12:
	mul.wide.s32 	%rd28, %r28, 4;
	add.s64 	%rd29, %rd14, %rd28;
	add.s64 	%rd30, %rd15, %rd28;
	add.s64 	%rd31, %rd16, %rd28;
	ld.global.f32 	%f4, [%rd29+-8];
	ld.global.f32 	%f5, [%rd30+-8];
	add.f32 	%f6, %f4, %f5;
	st.global.f32 	[%rd31+-8], %f6;
	ld.global.f32 	%f7, [%rd29+-4];
	ld.global.f32 	%f8, [%rd30+-4];
	add.f32 	%f9, %f7, %f8;
	st.global.f32 	[%rd31+-4], %f9;
	ld.global.f32 	%f10, [%rd29];
	ld.global.f32 	%f11, [%rd30];
	add.f32 	%f12, %f10, %f11;
	st.global.f32 	[%rd31], %f12;
	ld.global.f32 	%f13, [%rd29+4];
	ld.global.f32 	%f14, [%rd30+4];
	add.f32 	%f15, %f13, %f14;
	st.global.f32 	[%rd31+4], %f15;
	add.s32 	%r28, %r28, 4;
	add.s32 	%r29, %r29, 4;
	setp.ne.s32 	%p7, %r29, 0;
	@%p7 bra 	$L__BB2_12;
$L__BB2_13:
	ret;

}
	// .globl	_Z5add_4iPfS_S_
.visible .entry _Z5add_4iPfS_S_(
	.param .u32 _Z5add_4iPfS_S__param_0,
	.param .u64 .ptr .align 1 _Z5add_4iPfS_S__param_1,
	.param .u64 .ptr .align 1 _Z5add_4iPfS_S__param_2,
	.param .u64 .ptr .align 1 _Z5add_4iPfS_S__param_3
)
{
	.reg .pred 	%p<2>;
	.reg .b32 	%r<6>;
	.reg .b32 	%f<4>;
	.reg .b64 	%rd<11>;

	ld.param.u32 	%r2, [_Z5add_4iPfS_S__param_0];
	ld.param.u64 	%rd1, [_Z5add_4iPfS_S__param_1];
	ld.param.u64 	%rd2, [_Z5add_4iPfS_S__param_2];
	ld.param.u64 	%rd3, [_Z5add_4iPfS_S__param_3];
	mov.u32 	%r3, %ctaid.x;
	mov.u32 	%r4, %ntid.x;
	mov.u32 	%r5, %tid.x;
	mad.lo.s32 	%r1, %r3, %r4, %r5;
	setp.ge.s32 	%p1, %r1, %r2;
	@%p1 bra 	$L__BB3_2;
	cvta.to.global.u64 	%rd4, %rd1;
	cvta.to.global.u64 	%rd5, %rd2;
	cvta.to.global.u64 	%rd6, %rd3;
	mul.wide.s32 	%rd7, %r1, 4;
	add.s64 	%rd8, %rd4, %rd7;
	ld.global.f32 	%f1, [%rd8];
	add.s64 	%rd9, %rd5, %rd7;
	ld.global.f32 	%f2, [%rd9];
	add.f32 	%f3, %f1, %f2;
	add.s64 	%rd10, %rd6, %rd7;
	st.global.f32 	[%rd10], %f3;
$L__BB3_2:
	ret;

}


// ===== COMPILED SASS (sm_100) =====

	.target	sm_100

	.elftype	@"ET_EXEC"


//--------------------- .note.nv.tkinfo           --------------------------
	.section	.note.nv.tkinfo,"",@"SHT_NOTE"
	.sectionflags	@"SHF_NOTE_NV_TKINFO"
	.tkinfo
        /*0018*/ 	.word	0x00000002
        /*0030*/ 	.string	""
        /*0030*/ 	.string	"ptxas"
        /*0030*/ 	.string	"Cuda compilation tools, release 13.0, V13.0.88"
        /*0030*/ 	.string	"Build cuda_13.0.r13.0/compiler.36424714_0"
        /*0030*/ 	.string	"-arch sm_100 -m 64 "



//--------------------- .note.nv.cuinfo           --------------------------
	.section	.note.nv.cuinfo,"",@"SHT_NOTE"
	.sectionflags	@"SHF_NOTE_NV_CUINFO"
        /*0018*/ 	.short	0x0002
        /*001a*/ 	.short	0x0064
        /*001c*/ 	.short	0x0082
	.zero		2


//--------------------- .nv.info                  --------------------------
	.section	.nv.info,"",@"SHT_CUDA_INFO"
	.align	4


	//----- nvinfo : EIATTR_REGCOUNT
	.align		4
        /*0000*/ 	.byte	0x04, 0x2f
        /*0002*/ 	.short	(.L_1 - .L_0)
	.align		4
.L_0:
        /*0004*/ 	.word	index@(_Z5add_1iPfS_S_)
        /*0008*/ 	.word	0x0000001c


	//----- nvinfo : EIATTR_FRAME_SIZE
	.align		4
.L_1:
        /*000c*/ 	.byte	0x04, 0x11
        /*000e*/ 	.short	(.L_3 - .L_2)
	.align		4
.L_2:
        /*0010*/ 	.word	index@(_Z5add_1iPfS_S_)
        /*0014*/ 	.word	0x00000000


	//----- nvinfo : EIATTR_REGCOUNT
	.align		4
.L_3:
        /*0018*/ 	.byte	0x04, 0x2f
        /*001a*/ 	.short	(.L_5 - .L_4)
	.align		4
.L_4:
        /*001c*/ 	.word	index@(_Z5add_2iPfS_S_)
        /*0020*/ 	.word	0x0000001c


	//----- nvinfo : EIATTR_FRAME_SIZE
	.align		4
.L_5:
        /*0024*/ 	.byte	0x04, 0x11
        /*0026*/ 	.short	(.L_7 - .L_6)
	.align		4
.L_6:
        /*0028*/ 	.word	index@(_Z5add_2iPfS_S_)
        /*002c*/ 	.word	0x00000000


	//----- nvinfo : EIATTR_REGCOUNT
	.align		4
.L_7:
        /*0030*/ 	.byte	0x04, 0x2f
        /*0032*/ 	.short	(.L_9 - .L_8)
	.align		4
.L_8:
        /*0034*/ 	.word	index@(_Z5add_3iPfS_S_)
        /*0038*/ 	.word	0x00000016


	//----- nvinfo : EIATTR_FRAME_SIZE
	.align		4
.L_9:
        /*003c*/ 	.byte	0x04, 0x11
        /*003e*/ 	.short	(.L_11 - .L_10)
	.align		4
.L_10:
        /*0040*/ 	.word	index@($__internal_0_$__cuda_sm20_div_s64)
        /*0044*/ 	.word	0x00000000


	//----- nvinfo : EIATTR_FRAME_SIZE
	.align		4
.L_11:
        /*0048*/ 	.byte	0x04, 0x11
        /*004a*/ 	.short	(.L_13 - .L_12)
	.align		4
.L_12:
        /*004c*/ 	.word	index@(_Z5add_3iPfS_S_)
        /*0050*/ 	.word	0x00000000


	//----- nvinfo : EIATTR_REGCOUNT
	.align		4
.L_13:
        /*0054*/ 	.byte	0x04, 0x2f
        /*0056*/ 	.short	(.L_15 - .L_14)
	.align		4
.L_14:
        /*0058*/ 	.word	index@(_Z5add_4iPfS_S_)
        /*005c*/ 	.word	0x0000000c


	//----- nvinfo : EIATTR_FRAME_SIZE
	.align		4
.L_15:
        /*0060*/ 	.byte	0x04, 0x11
        /*0062*/ 	.short	(.L_17 - .L_16)
	.align		4
.L_16:
        /*0064*/ 	.word	index@(_Z5add_4iPfS_S_)
        /*0068*/ 	.word	0x00000000


	//----- nvinfo : EIATTR_MIN_STACK_SIZE
	.align		4
.L_17:
        /*006c*/ 	.byte	0x04, 0x12
        /*006e*/ 	.short	(.L_19 - .L_18)
	.align		4
.L_18:
        /*0070*/ 	.word	index@(_Z5add_4iPfS_S_)
        /*0074*/ 	.word	0x00000000


	//----- nvinfo : EIATTR_MIN_STACK_SIZE
	.align		4
.L_19:
        /*0078*/ 	.byte	0x04, 0x12
        /*007a*/ 	.short	(.L_21 - .L_20)
	.align		4
.L_20:
        /*007c*/ 	.word	index@(_Z5add_3iPfS_S_)
        /*0080*/ 	.word	0x00000000


	//----- nvinfo : EIATTR_MIN_STACK_SIZE
	.align		4
.L_21:
        /*0084*/ 	.byte	0x04, 0x12
        /*0086*/ 	.short	(.L_23 - .L_22)
	.align		4
.L_22:
        /*0088*/ 	.word	index@(_Z5add_2iPfS_S_)
        /*008c*/ 	.word	0x00000000


	//----- nvinfo : EIATTR_MIN_STACK_SIZE
	.align		4
.L_23:
        /*0090*/ 	.byte	0x04, 0x12
        /*0092*/ 	.short	(.L_25 - .L_24)
	.align		4
.L_24:
        /*0094*/ 	.word	index@(_Z5add_1iPfS_S_)
        /*0098*/ 	.word	0x00000000
.L_25:


//--------------------- .nv.compat                --------------------------
	.section	.nv.compat,"",@"SHT_CUDA_COMPAT_INFO"
	.align	4
        /*0000*/ 	.byte	0x02, 0x09, 0x00, 0x00, 0x02, 0x02, 0x01, 0x00, 0x02, 0x05, 0x05, 0x00, 0x03, 0x07, 0x01, 0x01
        /*0010*/ 	.byte	0x02, 0x03, 0x00, 0x00, 0x02, 0x06, 0x01, 0x00, 0x04, 0x0b, 0x08, 0x00, 0x09, 0x00, 0x00, 0x00
        /*0020*/ 	.byte	0x00, 0x00, 0x00, 0x00


//--------------------- .nv.info._Z5add_4iPfS_S_  --------------------------
	.section	.nv.info._Z5add_4iPfS_S_,"",@"SHT_CUDA_INFO"
	.sectionflags	@""
	.align	4


	//----- nvinfo : EIATTR_CUDA_API_VERSION
	.align		4
        /*0000*/ 	.byte	0x04, 0x37
        /*0002*/ 	.short	(.L_27 - .L_26)
.L_26:
        /*0004*/ 	.word	0x00000082


	//----- nvinfo : EIATTR_KPARAM_INFO
	.align		4
.L_27:
        /*0008*/ 	.byte	0x04, 0x17
        /*000a*/ 	.short	(.L_29 - .L_28)
.L_28:
        /*000c*/ 	.word	0x00000000
        /*0010*/ 	.short	0x0003
        /*0012*/ 	.short	0x0018
        /*0014*/ 	.byte	0x00, 0xf5, 0x21, 0x00


	//----- nvinfo : EIATTR_KPARAM_INFO
	.align		4
.L_29:
        /*0018*/ 	.byte	0x04, 0x17
        /*001a*/ 	.short	(.L_31 - .L_30)
.L_30:
        /*001c*/ 	.word	0x00000000
        /*0020*/ 	.short	0x0002
        /*0022*/ 	.short	0x0010
        /*0024*/ 	.byte	0x00, 0xf5, 0x21, 0x00


	//----- nvinfo : EIATTR_KPARAM_INFO
	.align		4
.L_31:
        /*0028*/ 	.byte	0x04, 0x17
        /*002a*/ 	.short	(.L_33 - .L_32)
.L_32:
        /*002c*/ 	.word	0x00000000
        /*0030*/ 	.short	0x0001
        /*0032*/ 	.short	0x0008
        /*0034*/ 	.byte	0x00, 0xf5, 0x21, 0x00


	//----- nvinfo : EIATTR_KPARAM_INFO
	.align		4
.L_33:
        /*0038*/ 	.byte	0x04, 0x17
        /*003a*/ 	.short	(.L_35 - .L_34)
.L_34:
        /*003c*/ 	.word	0x00000000
        /*0040*/ 	.short	0x0000
        /*0042*/ 	.short	0x0000
        /*0044*/ 	.byte	0x00, 0xf0, 0x11, 0x00


	//----- nvinfo : EIATTR_SPARSE_MMA_MASK
	.align		4
.L_35:
        /*0048*/ 	.byte	0x03, 0x50
        /*004a*/ 	.short	0x0000


	//----- nvinfo : EIATTR_MAXREG_COUNT
	.align		4
        /*004c*/ 	.byte	0x03, 0x1b
        /*004e*/ 	.short	0x00ff


	//----- nvinfo : EIATTR_MERCURY_ISA_VERSION
	.align		4
        /*0050*/ 	.byte	0x03, 0x5f
        /*0052*/ 	.short	0x0101


	//----- nvinfo : EIATTR_VRC_CTA_INIT_COUNT
	.align		4
        /*0054*/ 	.byte	0x02, 0x4a
	.zero		1
	.zero		1


	//----- nvinfo : EIATTR_EXIT_INSTR_OFFSETS
	.align		4
        /*0058*/ 	.byte	0x04, 0x1c
        /*005a*/ 	.short	(.L_37 - .L_36)


	//   ....[0]....
.L_36:
        /*005c*/ 	.word	0x00000070


	//   ....[1]....
        /*0060*/ 	.word	0x00000130


	//----- nvinfo : EIATTR_CBANK_PARAM_SIZE
	.align		4
.L_37:
        /*0064*/ 	.byte	0x03, 0x19
        /*0066*/ 	.short	0x0020


	//----- nvinfo : EIATTR_PARAM_CBANK
	.align		4
        /*0068*/ 	.byte	0x04, 0x0a
        /*006a*/ 	.short	(.L_39 - .L_38)
	.align		4
.L_38:
        /*006c*/ 	.word	index@(.nv.constant0._Z5add_4iPfS_S_)
        /*0070*/ 	.short	0x0380
        /*0072*/ 	.short	0x0020


	//----- nvinfo : EIATTR_SW_WAR
	.align		4
.L_39:
        /*0074*/ 	.byte	0x04, 0x36
        /*0076*/ 	.short	(.L_41 - .L_40)
.L_40:
        /*0078*/ 	.word	0x00000008
.L_41:


//--------------------- .nv.info._Z5add_3iPfS_S_  --------------------------
	.section	.nv.info._Z5add_3iPfS_S_,"",@"SHT_CUDA_INFO"
	.sectionflags	@""
	.align	4


	//----- nvinfo : EIATTR_CUDA_API_VERSION
	.align		4
        /*0000*/ 	.byte	0x04, 0x37
        /*0002*/ 	.short	(.L_43 - .L_42)
.L_42:
        /*0004*/ 	.word	0x00000082


	//----- nvinfo : EIATTR_KPARAM_INFO
	.align		4
.L_43:
        /*0008*/ 	.byte	0x04, 0x17
        /*000a*/ 	.short	(.L_45 - .L_44)
.L_44:
        /*000c*/ 	.word	0x00000000
        /*0010*/ 	.short	0x0003
        /*0012*/ 	.short	0x0018
        /*0014*/ 	.byte	0x00, 0xf5, 0x21, 0x00


	//----- nvinfo : EIATTR_KPARAM_INFO
	.align		4
.L_45:
        /*0018*/ 	.byte	0x04, 0x17
        /*001a*/ 	.short	(.L_47 - .L_46)
.L_46:
        /*001c*/ 	.word	0x00000000
        /*0020*/ 	.short	0x0002
        /*0022*/ 	.short	0x0010
        /*0024*/ 	.byte	0x00, 0xf5, 0x21, 0x00


	//----- nvinfo : EIATTR_KPARAM_INFO
	.align		4
.L_47:
        /*0028*/ 	.byte	0x04, 0x17
        /*002a*/ 	.short	(.L_49 - .L_48)
.L_48:
        /*002c*/ 	.word	0x00000000
        /*0030*/ 	.short	0x0001
        /*0032*/ 	.short	0x0008
        /*0034*/ 	.byte	0x00, 0xf5, 0x21, 0x00


	//----- nvinfo : EIATTR_KPARAM_INFO
	.align		4
.L_49:
        /*0038*/ 	.byte	0x04, 0x17
        /*003a*/ 	.short	(.L_51 - .L_50)
.L_50:
        /*003c*/ 	.word	0x00000000
        /*0040*/ 	.short	0x0000
        /*0042*/ 	.short	0x0000
        /*0044*/ 	.byte	0x00, 0xf0, 0x11, 0x00


	//----- nvinfo : EIATTR_SPARSE_MMA_MASK
	.align		4
.L_51:
        /*0048*/ 	.byte	0x03, 0x50
        /*004a*/ 	.short	0x0000


	//----- nvinfo : EIATTR_MAXREG_COUNT
	.align		4
        /*004c*/ 	.byte	0x03, 0x1b
        /*004e*/ 	.short	0x00ff


	//----- nvinfo : EIATTR_MERCURY_ISA_VERSION
	.align		4
        /*0050*/ 	.byte	0x03, 0x5f
        /*0052*/ 	.short	0x0101


	//----- nvinfo : EIATTR_VRC_CTA_INIT_COUNT
	.align		4
        /*0054*/ 	.byte	0x02, 0x4a
	.zero		1
	.zero		1


	//----- nvinfo : EIATTR_EXIT_INSTR_OFFSETS
	.align		4
        /*0058*/ 	.byte	0x04, 0x1c
        /*005a*/ 	.short	(.L_53 - .L_52)


	//   ....[0]....
.L_52:
        /*005c*/ 	.word	0x00000470


	//   ....[1]....
        /*0060*/ 	.word	0x000005e0


	//   ....[2]....
        /*0064*/ 	.word	0x00000850


	//----- nvinfo : EIATTR_CRS_STACK_SIZE
	.align		4
.L_53:
        /*0068*/ 	.byte	0x04, 0x1e
        /*006a*/ 	.short	(.L_55 - .L_54)
.L_54:
        /*006c*/ 	.word	0x00000000


	//----- nvinfo : EIATTR_CBANK_PARAM_SIZE
	.align		4
.L_55:
        /*0070*/ 	.byte	0x03, 0x19
        /*0072*/ 	.short	0x0020


	//----- nvinfo : EIATTR_PARAM_CBANK
	.align		4
        /*0074*/ 	.byte	0x04, 0x0a
        /*0076*/ 	.short	(.L_57 - .L_56)
	.align		4
.L_56:
        /*0078*/ 	.word	index@(.nv.constant0._Z5add_3iPfS_S_)
        /*007c*/ 	.short	0x0380
        /*007e*/ 	.short	0x0020


	//----- nvinfo : EIATTR_SW_WAR
	.align		4
.L_57:
        /*0080*/ 	.byte	0x04, 0x36
        /*0082*/ 	.short	(.L_59 - .L_58)
.L_58:
        /*0084*/ 	.word	0x00000008
.L_59:


//--------------------- .nv.info._Z5add_2iPfS_S_  --------------------------
	.section	.nv.info._Z5add_2iPfS_S_,"",@"SHT_CUDA_INFO"
	.sectionflags	@""
	.align	4


	//----- nvinfo : EIATTR_CUDA_API_VERSION
	.align		4
        /*0000*/ 	.byte	0x04, 0x37
        /*0002*/ 	.short	(.L_61 - .L_60)
.L_60:
        /*0004*/ 	.word	0x00000082


	//----- nvinfo : EIATTR_KPARAM_INFO
	.align		4
.L_61:
        /*0008*/ 	.byte	0x04, 0x17
        /*000a*/ 	.short	(.L_63 - .L_62)
.L_62:
        /*000c*/ 	.word	0x00000000
        /*0010*/ 	.short	0x0003
        /*0012*/ 	.short	0x0018
        /*0014*/ 	.byte	0x00, 0xf5, 0x21, 0x00


	//----- nvinfo : EIATTR_KPARAM_INFO
	.align		4
.L_63:
        /*0018*/ 	.byte	0x04, 0x17
        /*001a*/ 	.short	(.L_65 - .L_64)
.L_64:
        /*001c*/ 	.word	0x00000000
        /*0020*/ 	.short	0x0002
        /*0022*/ 	.short	0x0010
        /*0024*/ 	.byte	0x00, 0xf5, 0x21, 0x00


	//----- nvinfo : EIATTR_KPARAM_INFO
	.align		4
.L_65:
        /*0028*/ 	.byte	0x04, 0x17
        /*002a*/ 	.short	(.L_67 - .L_66)
.L_66:
        /*002c*/ 	.word	0x00000000
        /*0030*/ 	.short	0x0001
        /*0032*/ 	.short	0x0008
        /*0034*/ 	.byte	0x00, 0xf5, 0x21, 0x00


	//----- nvinfo : EIATTR_KPARAM_INFO
	.align		4
.L_67:
        /*0038*/ 	.byte	0x04, 0x17
        /*003a*/ 	.short	(.L_69 - .L_68)
.L_68:
        /*003c*/ 	.word	0x00000000
        /*0040*/ 	.short	0x0000
        /*0042*/ 	.short	0x0000
        /*0044*/ 	.byte	0x00, 0xf0, 0x11, 0x00


	//----- nvinfo : EIATTR_SPARSE_MMA_MASK
	.align		4
.L_69:
        /*0048*/ 	.byte	0x03, 0x50
        /*004a*/ 	.short	0x0000


	//----- nvinfo : EIATTR_MAXREG_COUNT
	.align		4
        /*004c*/ 	.byte	0x03, 0x1b
        /*004e*/ 	.short	0x00ff


	//----- nvinfo : EIATTR_NUM_BARRIERS
	.align		4
        /*0050*/ 	.byte	0x02, 0x4c
        /*0052*/ 	.byte	0x01
	.zero		1


	//----- nvinfo : EIATTR_MERCURY_ISA_VERSION
	.align		4
        /*0054*/ 	.byte	0x03, 0x5f
        /*0056*/ 	.short	0x0101


	//----- nvinfo : EIATTR_VRC_CTA_INIT_COUNT
	.align		4
        /*0058*/ 	.byte	0x02, 0x4a
	.zero		1
	.zero		1


	//----- nvinfo : EIATTR_EXIT_INSTR_OFFSETS
	.align		4
        /*005c*/ 	.byte	0x04, 0x1c
        /*005e*/ 	.short	(.L_71 - .L_70)


	//   ....[0]....
.L_70:
        /*0060*/ 	.word	0x00000050


	//   ....[1]....
        /*0064*/ 	.word	0x000003d0


	//   ....[2]....
        /*0068*/ 	.word	0x00000650


	//----- nvinfo : EIATTR_CRS_STACK_SIZE
	.align		4
.L_71:
        /*006c*/ 	.byte	0x04, 0x1e
        /*006e*/ 	.short	(.L_73 - .L_72)
.L_72:
        /*0070*/ 	.word	0x00000000


	//----- nvinfo : EIATTR_CBANK_PARAM_SIZE
	.align		4
.L_73:
        /*0074*/ 	.byte	0x03, 0x19
        /*0076*/ 	.short	0x0020


	//----- nvinfo : EIATTR_PARAM_CBANK
	.align		4
        /*0078*/ 	.byte	0x04, 0x0a
        /*007a*/ 	.short	(.L_75 - .L_74)
	.align		4
.L_74:
        /*007c*/ 	.word	index@(.nv.constant0._Z5add_2iPfS_S_)
        /*0080*/ 	.short	0x0380
        /*0082*/ 	.short	0x0020


	//----- nvinfo : EIATTR_SW_WAR
	.align		4
.L_75:
        /*0084*/ 	.byte	0x04, 0x36
        /*0086*/ 	.short	(.L_77 - .L_76)
.L_76:
        /*0088*/ 	.word	0x00000008
.L_77:


//--------------------- .nv.info._Z5add_1iPfS_S_  --------------------------
	.section	.nv.info._Z5add_1iPfS_S_,"",@"SHT_CUDA_INFO"
	.sectionflags	@""
	.align	4


	//----- nvinfo : EIATTR_CUDA_API_VERSION
	.align		4
        /*0000*/ 	.byte	0x04, 0x37
        /*0002*/ 	.short	(.L_79 - .L_78)
.L_78:
        /*0004*/ 	.word	0x00000082


	//----- nvinfo : EIATTR_KPARAM_INFO
	.align		4
.L_79:
        /*0008*/ 	.byte	0x04, 0x17
        /*000a*/ 	.short	(.L_81 - .L_80)
.L_80:
        /*000c*/ 	.word	0x00000000
        /*0010*/ 	.short	0x0003
        /*0012*/ 	.short	0x0018
        /*0014*/ 	.byte	0x00, 0xf5, 0x21, 0x00


	//----- nvinfo : EIATTR_KPARAM_INFO
	.align		4
.L_81:
        /*0018*/ 	.byte	0x04, 0x17
        /*001a*/ 	.short	(.L_83 - .L_82)
.L_82:
        /*001c*/ 	.word	0x00000000
        /*0020*/ 	.short	0x0002
        /*0022*/ 	.short	0x0010
        /*0024*/ 	.byte	0x00, 0xf5, 0x21, 0x00


	//----- nvinfo : EIATTR_KPARAM_INFO
	.align		4
.L_83:
        /*0028*/ 	.byte	0x04, 0x17
        /*002a*/ 	.short	(.L_85 - .L_84)
.L_84:
        /*002c*/ 	.word	0x00000000
        /*0030*/ 	.short	0x0001
        /*0032*/ 	.short	0x0008
        /*0034*/ 	.byte	0x00, 0xf5, 0x21, 0x00


	//----- nvinfo : EIATTR_KPARAM_INFO
	.align		4
.L_85:
        /*0038*/ 	.byte	0x04, 0x17
        /*003a*/ 	.short	(.L_87 - .L_86)
.L_86:
        /*003c*/ 	.word	0x00000000
        /*0040*/ 	.short	0x0000
        /*0042*/ 	.short	0x0000
        /*0044*/ 	.byte	0x00, 0xf0, 0x11, 0x00


	//----- nvinfo : EIATTR_SPARSE_MMA_MASK
	.align		4
.L_87:
        /*0048*/ 	.byte	0x03, 0x50
        /*004a*/ 	.short	0x0000


	//----- nvinfo : EIATTR_MAXREG_COUNT
	.align		4
        /*004c*/ 	.byte	0x03, 0x1b
        /*004e*/ 	.short	0x00ff


	//----- nvinfo : EIATTR_MERCURY_ISA_VERSION
	.align		4
        /*0050*/ 	.byte	0x03, 0x5f
        /*0052*/ 	.short	0x0101


	//----- nvinfo : EIATTR_VRC_CTA_INIT_COUNT
	.align		4
        /*0054*/ 	.byte	0x02, 0x4a
	.zero		1
	.zero		1


	//----- nvinfo : EIATTR_EXIT_INSTR_OFFSETS
	.align		4
        /*0058*/ 	.byte	0x04, 0x1c
        /*005a*/ 	.short	(.L_89 - .L_88)


	//   ....[0]....
.L_88:
        /*005c*/ 	.word	0x00000050


	//   ....[1]....
        /*0060*/ 	.word	0x000003a0


	//   ....[2]....
        /*0064*/ 	.word	0x00000600


	//----- nvinfo : EIATTR_CRS_STACK_SIZE
	.align		4
.L_89:
        /*0068*/ 	.byte	0x04, 0x1e
        /*006a*/ 	.short	(.L_91 - .L_90)
.L_90:
        /*006c*/ 	.word	0x00000000


	//----- nvinfo : EIATTR_CBANK_PARAM_SIZE
	.align		4
.L_91:
        /*0070*/ 	.byte	0x03, 0x19
        /*0072*/ 	.short	0x0020


	//----- nvinfo : EIATTR_PARAM_CBANK
	.align		4
        /*0074*/ 	.byte	0x04, 0x0a
        /*0076*/ 	.short	(.L_93 - .L_92)
	.align		4
.L_92:
        /*0078*/ 	.word	index@(.nv.constant0._Z5add_1iPfS_S_)
        /*007c*/ 	.short	0x0380
        /*007e*/ 	.short	0x0020


	//----- nvinfo : EIATTR_SW_WAR
	.align		4
.L_93:
        /*0080*/ 	.byte	0x04, 0x36
        /*0082*/ 	.short	(.L_95 - .L_94)
.L_94:
        /*0084*/ 	.word	0x00000008
.L_95:


//--------------------- .nv.callgraph             --------------------------
	.section	.nv.callgraph,"",@"SHT_CUDA_CALLGRAPH"
	.align	4
	.sectionentsize	8
	.align		4
        /*0000*/ 	.word	0x00000000
	.align		4
        /*0004*/ 	.word	0xffffffff
	.align		4
        /*0008*/ 	.word	0x00000000
	.align		4
        /*000c*/ 	.word	0xfffffffe
	.align		4
        /*0010*/ 	.word	0x00000000
	.align		4
        /*0014*/ 	.word	0xfffffffd
	.align		4
        /*0018*/ 	.word	0x00000000
	.align		4
        /*001c*/ 	.word	0xfffffffc


//--------------------- .text._Z5add_4iPfS_S_     --------------------------
	.section	.text._Z5add_4iPfS_S_,"ax",@progbits
	.align	128
        .global         _Z5add_4iPfS_S_
        .type           _Z5add_4iPfS_S_,@function
        .size           _Z5add_4iPfS_S_,(.L_x_22 - _Z5add_4iPfS_S_)
        .other          _Z5add_4iPfS_S_,@"STO_CUDA_ENTRY STV_DEFAULT"
_Z5add_4iPfS_S_:
.text._Z5add_4iPfS_S_:
[----:B------:R-:W-:Y:S01]  /*0000*/  LDC R1, c[0x0][0x37c] ;  /* 0x0000df00ff017b82 */ /* 0x000fe20000000800 */
[----:B------:R-:W0:Y:S07]  /*0010*/  S2R R0, SR_TID.X ;  /* 0x0000000000007919 */ /* 0x000e2e0000002100 */
[----:B------:R-:W0:Y:S01]  /*0020*/  S2UR UR4, SR_CTAID.X ;  /* 0x00000000000479c3 */ /* 0x000e220000002500 */
[----:B------:R-:W1:Y:S07]  /*0030*/  LDCU UR5, c[0x0][0x380] ;  /* 0x00007000ff0577ac */ /* 0x000e6e0008000800 */
[----:B------:R-:W0:Y:S02]  /*0040*/  LDC R9, c[0x0][0x360] ;  /* 0x0000d800ff097b82 */ /* 0x000e240000000800 */
[----:B0-----:R-:W-:-:S05]  /*0050*/  IMAD R9, R9, UR4, R0 ;  /* 0x0000000409097c24 */ /* 0x001fca000f8e0200 */
[----:B-1----:R-:W-:-:S13]  /*0060*/  ISETP.GE.AND P0, PT, R9, UR5, PT ;  /* 0x0000000509007c0c */ /* 0x002fda000bf06270 */
[----:B------:R-:W-:Y:S05]  /*0070*/  @P0 EXIT ;  /* 0x000000000000094d */ /* 0x000fea0003800000 */
[----:B------:R-:W0:Y:S01]  /*0080*/  LDC.64 R2, c[0x0][0x388] ;  /* 0x0000e200ff027b82 */ /* 0x000e220000000a00 */
[----:B------:R-:W1:Y:S07]  /*0090*/  LDCU.64 UR4, c[0x0][0x358] ;  /* 0x00006b00ff0477ac */ /* 0x000e6e0008000a00 */
[----:B------:R-:W2:Y:S08]  /*00a0*/  LDC.64 R4, c[0x0][0x390] ;  /* 0x0000e400ff047b82 */ /* 0x000eb00000000a00 */
[----:B------:R-:W3:Y:S01]  /*00b0*/  LDC.64 R6, c[0x0][0x398] ;  /* 0x0000e600ff067b82 */ /* 0x000ee20000000a00 */
[----:B0-----:R-:W-:-:S06]  /*00c0*/  IMAD.WIDE R2, R9, 0x4, R2 ;  /* 0x0000000409027825 */ /* 0x001fcc00078e0202 */
[----:B-1----:R-:W4:Y:S01]  /*00d0*/  LDG.E R2, desc[UR4][R2.64] ;  /* 0x0000000402027981 */ /* 0x002f22000c1e1900 */
[----:B--2---:R-:W-:-:S06]  /*00e0*/  IMAD.WIDE R4, R9, 0x4, R4 ;  /* 0x0000000409047825 */ /* 0x004fcc00078e0204 */
[----:B------:R-:W4:Y:S01]  /*00f0*/  LDG.E R5, desc[UR4][R4.64] ;  /* 0x0000000404057981 */ /* 0x000f22000c1e1900 */
[----:B---3--:R-:W-:-:S04]  /*0100*/  IMAD.WIDE R6, R9, 0x4, R6 ;  /* 0x0000000409067825 */ /* 0x008fc800078e0206 */
[----:B----4-:R-:W-:-:S05]  /*0110*/  FADD R9, R2, R5 ;  /* 0x0000000502097221 */ /* 0x010fca0000000000 */
[----:B------:R-:W-:Y:S01]  /*0120*/  STG.E desc[UR4][R6.64], R9 ;  /* 0x0000000906007986 */ /* 0x000fe2000c101904 */
[----:B------:R-:W-:Y:S05]  /*0130*/  EXIT ;  /* 0x000000000000794d */ /* 0x000fea0003800000 */
.L_x_0:
[----:B------:R-:W-:-:S00]  /*0140*/  BRA `(.L_x_0) ;  /* 0xfffffffc00fc7947 */ /* 0x000fc0000383ffff */
[----:B------:R-:W-:-:S00]  /*0150*/  NOP ;  /* 0x0000000000007918 */ /* 0x000fc00000000000 */
        /* <DEDUP_REMOVED lines=10> */
.L_x_22:


//--------------------- .text._Z5add_3iPfS_S_     --------------------------
	.section	.text._Z5add_3iPfS_S_,"ax",@progbits
	.align	128
        .global         _Z5add_3iPfS_S_
        .type           _Z5add_3iPfS_S_,@function
        .size           _Z5add_3iPfS_S_,(.L_x_21 - _Z5add_3iPfS_S_)
        .other          _Z5add_3iPfS_S_,@"STO_CUDA_ENTRY STV_DEFAULT"
_Z5add_3iPfS_S_:
.text._Z5add_3iPfS_S_:
[----:B------:R-:W-:Y:S01]  /*0000*/  LDC R1, c[0x0][0x37c] ;  /* 0x0000df00ff017b82 */ /* 0x000fe20000000800 */
[----:B------:R-:W0:Y:S01]  /*0010*/  S2R R0, SR_TID.X ;  /* 0x0000000000007919 */ /* 0x000e220000002100 */
[----:B------:R-:W1:Y:S01]  /*0020*/  LDCU UR4, c[0x0][0x380] ;  /* 0x00007000ff0477ac */ /* 0x000e620008000800 */
[----:B------:R-:W-:Y:S01]  /*0030*/  BSSY.RECONVERGENT B0, `(.L_x_1) ;  /* 0x0000022000007945 */ /* 0x000fe20003800200 */
[----:B------:R-:W2:Y:S01]  /*0040*/  LDCU.64 UR10, c[0x0][0x358] ;  /* 0x00006b00ff0a77ac */ /* 0x000ea20008000a00 */
[----:B------:R-:W3:Y:S01]  /*0050*/  LDCU UR5, c[0x0][0x360] ;  /* 0x00006c00ff0577ac */ /* 0x000ee20008000800 */
[----:B-1----:R-:W-:Y:S02]  /*0060*/  USHF.R.S32.HI UR6, URZ, 0x1f, UR4 ;  /* 0x0000001fff067899 */ /* 0x002fe40008011404 */
[----:B0-----:R-:W-:Y:S01]  /*0070*/  IMAD.WIDE.U32 R8, R0, UR4, RZ ;  /* 0x0000000400087c25 */ /* 0x001fe2000f8e00ff */
[----:B------:R-:W-:-:S03]  /*0080*/  UMOV UR4, URZ ;  /* 0x000000ff00047c82 */ /* 0x000fc60008000000 */
[----:B------:R-:W-:-:S04]  /*0090*/  IMAD R7, R0, UR6, RZ ;  /* 0x0000000600077c24 */ /* 0x000fc8000f8e02ff */
[----:B------:R-:W-:-:S05]  /*00a0*/  IMAD.IADD R7, R9, 0x1, R7 ;  /* 0x0000000109077824 */ /* 0x000fca00078e0207 */
[----:B------:R-:W-:-:S13]  /*00b0*/  ISETP.NE.U32.AND P0, PT, R7, RZ, PT ;  /* 0x000000ff0700720c */ /* 0x000fda0003f05070 */
[----:B--23--:R-:W-:Y:S05]  /*00c0*/  @P0 BRA `(.L_x_2) ;  /* 0x0000000000500947 */ /* 0x00cfea0003800000 */
[----:B------:R-:W0:Y:S01]  /*00d0*/  I2F.U32.RP R4, UR5 ;  /* 0x0000000500047d06 */ /* 0x000e220008209000 */
[----:B------:R-:W-:-:S07]  /*00e0*/  ISETP.NE.U32.AND P2, PT, RZ, UR5, PT ;  /* 0x00000005ff007c0c */ /* 0x000fce000bf45070 */
[----:B0-----:R-:W0:Y:S02]  /*00f0*/  MUFU.RCP R4, R4 ;  /* 0x0000000400047308 */ /* 0x001e240000001000 */
[----:B0-----:R-:W-:-:S06]  /*0100*/  IADD3 R2, PT, PT, R4, 0xffffffe, RZ ;  /* 0x0ffffffe04027810 */ /* 0x001fcc0007ffe0ff */
[----:B------:R0:W1:Y:S02]  /*0110*/  F2I.FTZ.U32.TRUNC.NTZ R3, R2 ;  /* 0x0000000200037305 */ /* 0x000064000021f000 */
[----:B0-----:R-:W-:Y:S02]  /*0120*/  HFMA2 R2, -RZ, RZ, 0, 0 ;  /* 0x00000000ff027431 */ /* 0x001fe400000001ff */
[----:B-1----:R-:W-:-:S04]  /*0130*/  IMAD.MOV R5, RZ, RZ, -R3 ;  /* 0x000000ffff057224 */ /* 0x002fc800078e0a03 */
[----:B------:R-:W-:-:S04]  /*0140*/  IMAD R5, R5, UR5, RZ ;  /* 0x0000000505057c24 */ /* 0x000fc8000f8e02ff */
[----:B------:R-:W-:-:S06]  /*0150*/  IMAD.HI.U32 R3, R3, R5, R2 ;  /* 0x0000000503037227 */ /* 0x000fcc00078e0002 */
[----:B------:R-:W-:-:S04]  /*0160*/  IMAD.HI.U32 R3, R3, R8, RZ ;  /* 0x0000000803037227 */ /* 0x000fc800078e00ff */
[----:B------:R-:W-:-:S04]  /*0170*/  IMAD.MOV R5, RZ, RZ, -R3 ;  /* 0x000000ffff057224 */ /* 0x000fc800078e0a03 */
[----:B------:R-:W-:-:S05]  /*0180*/  IMAD R8, R5, UR5, R8 ;  /* 0x0000000505087c24 */ /* 0x000fca000f8e0208 */
[----:B------:R-:W-:-:S13]  /*0190*/  ISETP.GE.U32.AND P0, PT, R8, UR5, PT ;  /* 0x0000000508007c0c */ /* 0x000fda000bf06070 */
[----:B------:R-:W-:Y:S01]  /*01a0*/  @P0 IADD3 R8, PT, PT, R8, -UR5, RZ ;  /* 0x8000000508080c10 */ /* 0x000fe2000fffe0ff */
[----:B------:R-:W-:-:S03]  /*01b0*/  @P0 VIADD R3, R3, 0x1 ;  /* 0x0000000103030836 */ /* 0x000fc60000000000 */
[----:B------:R-:W-:-:S13]  /*01c0*/  ISETP.GE.U32.AND P1, PT, R8, UR5, PT ;  /* 0x0000000508007c0c */ /* 0x000fda000bf26070 */
[----:B------:R-:W-:Y:S02]  /*01d0*/  @P1 IADD3 R3, PT, PT, R3, 0x1, RZ ;  /* 0x0000000103031810 */ /* 0x000fe40007ffe0ff */
[----:B------:R-:W-:-:S05]  /*01e0*/  @!P2 LOP3.LUT R3, RZ, UR5, RZ, 0x33, !PT ;  /* 0x00000005ff03ac12 */ /* 0x000fca000f8e33ff */
[----:B------:R-:W-:Y:S01]  /*01f0*/  IMAD.MOV.U32 R4, RZ, RZ, R3 ;  /* 0x000000ffff047224 */ /* 0x000fe200078e0003 */
[----:B------:R-:W-:Y:S06]  /*0200*/  BRA `(.L_x_3) ;  /* 0x0000000000107947 */ /* 0x000fec0003800000 */
.L_x_2:
[----:B------:R-:W-:Y:S02]  /*0210*/  MOV R5, UR5 ;  /* 0x0000000500057c02 */ /* 0x000fe40008000f00 */
[----:B------:R-:W-:-:S07]  /*0220*/  MOV R6, 0x240 ;  /* 0x0000024000067802 */ /* 0x000fce0000000f00 */
[----:B------:R-:W-:Y:S05]  /*0230*/  CALL.REL.NOINC `($__internal_0_$__cuda_sm20_div_s64) ;  /* 0x0000000400887944 */ /* 0x000fea0003c00000 */
[----:B------:R-:W-:-:S07]  /*0240*/  IMAD.MOV.U32 R4, RZ, RZ, R2 ;  /* 0x000000ffff047224 */ /* 0x000fce00078e0002 */
.L_x_3:
[----:B------:R-:W-:Y:S05]  /*0250*/  BSYNC.RECONVERGENT B0 ;  /* 0x0000000000007941 */ /* 0x000fea0003800200 */
.L_x_1:
[----:B------:R-:W0:Y:S01]  /*0260*/  LDCU UR7, c[0x0][0x380] ;  /* 0x00007000ff0777ac */ /* 0x000e220008000800 */
[----:B------:R-:W-:Y:S01]  /*0270*/  IADD3 R0, PT, PT, R0, 0x1, RZ ;  /* 0x0000000100007810 */ /* 0x000fe20007ffe0ff */
[----:B------:R-:W-:Y:S04]  /*0280*/  BSSY.RECONVERGENT B0, `(.L_x_4) ;  /* 0x000001d000007945 */ /* 0x000fe80003800200 */
[C---:B------:R-:W-:Y:S02]  /*0290*/  IMAD R7, R0.reuse, UR6, RZ ;  /* 0x0000000600077c24 */ /* 0x040fe4000f8e02ff */
[----:B0-----:R-:W-:-:S04]  /*02a0*/  IMAD.WIDE.U32 R8, R0, UR7, RZ ;  /* 0x0000000700087c25 */ /* 0x001fc8000f8e00ff */
[----:B------:R-:W-:-:S05]  /*02b0*/  IMAD.IADD R7, R9, 0x1, R7 ;  /* 0x0000000109077824 */ /* 0x000fca00078e0207 */
[----:B------:R-:W-:-:S13]  /*02c0*/  ISETP.NE.U32.AND P0, PT, R7, RZ, PT ;  /* 0x000000ff0700720c */ /* 0x000fda0003f05070 */
[----:B------:R-:W-:Y:S05]  /*02d0*/  @P0 BRA `(.L_x_5) ;  /* 0x00000000004c0947 */ /* 0x000fea0003800000 */
[----:B------:R-:W0:Y:S01]  /*02e0*/  I2F.U32.RP R5, UR5 ;  /* 0x0000000500057d06 */ /* 0x000e220008209000 */
[----:B------:R-:W-:-:S07]  /*02f0*/  ISETP.NE.U32.AND P2, PT, RZ, UR5, PT ;  /* 0x00000005ff007c0c */ /* 0x000fce000bf45070 */
[----:B0-----:R-:W0:Y:S02]  /*0300*/  MUFU.RCP R5, R5 ;  /* 0x0000000500057308 */ /* 0x001e240000001000 */
[----:B0-----:R-:W-:-:S06]  /*0310*/  IADD3 R2, PT, PT, R5, 0xffffffe, RZ ;  /* 0x0ffffffe05027810 */ /* 0x001fcc0007ffe0ff */
[----:B------:R0:W1:Y:S02]  /*0320*/  F2I.FTZ.U32.TRUNC.NTZ R3, R2 ;  /* 0x0000000200037305 */ /* 0x000064000021f000 */
[----:B0-----:R-:W-:Y:S01]  /*0330*/  MOV R2, RZ ;  /* 0x000000ff00027202 */ /* 0x001fe20000000f00 */
        /* <DEDUP_REMOVED lines=11> */
[----:B------:R-:W-:Y:S01]  /*03f0*/  @!P2 LOP3.LUT R0, RZ, UR5, RZ, 0x33, !PT ;  /* 0x00000005ff00ac12 */ /* 0x000fe2000f8e33ff */
[----:B------:R-:W-:Y:S06]  /*0400*/  BRA `(.L_x_6) ;  /* 0x0000000000107947 */ /* 0x000fec0003800000 */
.L_x_5:
[----:B------:R-:W-:Y:S01]  /*0410*/  IMAD.U32 R5, RZ, RZ, UR5 ;  /* 0x00000005ff057e24 */ /* 0x000fe2000f8e00ff */
[----:B------:R-:W-:-:S07]  /*0420*/  MOV R6, 0x440 ;  /* 0x0000044000067802 */ /* 0x000fce0000000f00 */
[----:B------:R-:W-:Y:S05]  /*0430*/  CALL.REL.NOINC `($__internal_0_$__cuda_sm20_div_s64) ;  /* 0x0000000400087944 */ /* 0x000fea0003c00000 */
[----:B------:R-:W-:-:S07]  /*0440*/  MOV R0, R2 ;  /* 0x0000000200007202 */ /* 0x000fce0000000f00 */
.L_x_6:
[----:B------:R-:W-:Y:S05]  /*0450*/  BSYNC.RECONVERGENT B0 ;  /* 0x0000000000007941 */ /* 0x000fea0003800200 */
.L_x_4:
[----:B------:R-:W-:-:S13]  /*0460*/  ISETP.GE.AND P0, PT, R4, R0, PT ;  /* 0x000000000400720c */ /* 0x000fda0003f06270 */
[----:B------:R-:W-:Y:S05]  /*0470*/  @P0 EXIT ;  /* 0x000000000000094d */ /* 0x000fea0003800000 */
[----:B------:R-:W-:Y:S01]  /*0480*/  IMAD.IADD R2, R0, 0x1, -R4 ;  /* 0x0000000100027824 */ /* 0x000fe200078e0a04 */
[----:B------:R-:W-:Y:S01]  /*0490*/  IADD3 R3, PT, PT, R4, -R0, RZ ;  /* 0x8000000004037210 */ /* 0x000fe20007ffe0ff */
[----:B------:R-:W-:Y:S03]  /*04a0*/  BSSY.RECONVERGENT B0, `(.L_x_7) ;  /* 0x0000013000007945 */ /* 0x000fe60003800200 */
[----:B------:R-:W-:Y:S02]  /*04b0*/  LOP3.LUT P0, R2, R2, 0x3, RZ, 0xc0, !PT ;  /* 0x0000000302027812 */ /* 0x000fe4000780c0ff */
[----:B------:R-:W-:-:S11]  /*04c0*/  ISETP.GT.U32.AND P1, PT, R3, -0x4, PT ;  /* 0xfffffffc0300780c */ /* 0x000fd60003f24070 */
[----:B------:R-:W-:Y:S05]  /*04d0*/  @!P0 BRA `(.L_x_8) ;  /* 0x00000000003c8947 */ /* 0x000fea0003800000 */
[----:B------:R-:W0:Y:S01]  /*04e0*/  LDC.64 R14, c[0x0][0x388] ;  /* 0x0000e200ff0e7b82 */ /* 0x000e220000000a00 */
[----:B------:R-:W-:-:S07]  /*04f0*/  IMAD.MOV R5, RZ, RZ, -R2 ;  /* 0x000000ffff057224 */ /* 0x000fce00078e0a02 */
[----:B------:R-:W1:Y:S08]  /*0500*/  LDC.64 R12, c[0x0][0x390] ;  /* 0x0000e400ff0c7b82 */ /* 0x000e700000000a00 */
[----:B------:R-:W2:Y:S02]  /*0510*/  LDC.64 R10, c[0x0][0x398] ;  /* 0x0000e600ff0a7b82 */ /* 0x000ea40000000a00 */
.L_x_9:
[----:B-1----:R-:W-:-:S04]  /*0520*/  IMAD.WIDE R6, R4, 0x4, R12 ;  /* 0x0000000404067825 */ /* 0x002fc800078e020c */
[C---:B0-----:R-:W-:Y:S02]  /*0530*/  IMAD.WIDE R8, R4.reuse, 0x4, R14 ;  /* 0x0000000404087825 */ /* 0x041fe400078e020e */
[----:B---3--:R-:W3:Y:S04]  /*0540*/  LDG.E R7, desc[UR10][R6.64] ;  /* 0x0000000a06077981 */ /* 0x008ee8000c1e1900 */
[----:B------:R-:W3:Y:S01]  /*0550*/  LDG.E R8, desc[UR10][R8.64] ;  /* 0x0000000a08087981 */ /* 0x000ee2000c1e1900 */
[----:B--2---:R-:W-:Y:S01]  /*0560*/  IMAD.WIDE R2, R4, 0x4, R10 ;  /* 0x0000000404027825 */ /* 0x004fe200078e020a */
[----:B------:R-:W-:-:S03]  /*0570*/  IADD3 R5, PT, PT, R5, 0x1, RZ ;  /* 0x0000000105057810 */ /* 0x000fc60007ffe0ff */
[----:B------:R-:W-:Y:S01]  /*0580*/  VIADD R4, R4, 0x1 ;  /* 0x0000000104047836 */ /* 0x000fe20000000000 */
[----:B------:R-:W-:Y:S01]  /*0590*/  ISETP.NE.AND P0, PT, R5, RZ, PT ;  /* 0x000000ff0500720c */ /* 0x000fe20003f05270 */
[----:B---3--:R-:W-:-:S05]  /*05a0*/  FADD R17, R8, R7 ;  /* 0x0000000708117221 */ /* 0x008fca0000000000 */
[----:B------:R3:W-:Y:S07]  /*05b0*/  STG.E desc[UR10][R2.64], R17 ;  /* 0x0000001102007986 */ /* 0x0007ee000c10190a */
[----:B------:R-:W-:Y:S05]  /*05c0*/  @P0 BRA `(.L_x_9) ;  /* 0xfffffffc00d40947 */ /* 0x000fea000383ffff */
.L_x_8:
[----:B------:R-:W-:Y:S05]  /*05d0*/  BSYNC.RECONVERGENT B0 ;  /* 0x0000000000007941 */ /* 0x000fea0003800200 */
.L_x_7:
[----:B------:R-:W-:Y:S05]  /*05e0*/  @P1 EXIT ;  /* 0x000000000000194d */ /* 0x000fea0003800000 */
[----:B------:R-:W0:Y:S01]  /*05f0*/  LDCU.128 UR12, c[0x0][0x390] ;  /* 0x00007200ff0c77ac */ /* 0x000e220008000c00 */
[----:B------:R-:W-:Y:S01]  /*0600*/  IADD3 R0, PT, PT, R4, -R0, RZ ;  /* 0x8000000004007210 */ /* 0x000fe20007ffe0ff */
[----:B------:R-:W1:Y:S01]  /*0610*/  LDCU.64 UR8, c[0x0][0x388] ;  /* 0x00007100ff0877ac */ /* 0x000e620008000a00 */
[----:B0-----:R-:W-:Y:S02]  /*0620*/  UIADD3 UR6, UP1, UPT, UR12, 0x8, URZ ;  /* 0x000000080c067890 */ /* 0x001fe4000ff3e0ff */
[----:B------:R-:W-:Y:S02]  /*0630*/  UIADD3 UR4, UP2, UPT, UR14, 0x8, URZ ;  /* 0x000000080e047890 */ /* 0x000fe4000ff5e0ff */
[----:B-1----:R-:W-:Y:S02]  /*0640*/  UIADD3 UR8, UP0, UPT, UR8, 0x8, URZ ;  /* 0x0000000808087890 */ /* 0x002fe4000ff1e0ff */
[----:B------:R-:W-:Y:S02]  /*0650*/  UIADD3.X UR7, UPT, UPT, URZ, UR13, URZ, UP1, !UPT ;  /* 0x0000000dff077290 */ /* 0x000fe40008ffe4ff */
[----:B------:R-:W-:-:S02]  /*0660*/  UIADD3.X UR5, UPT, UPT, URZ, UR15, URZ, UP2, !UPT ;  /* 0x0000000fff057290 */ /* 0x000fc400097fe4ff */
[----:B------:R-:W-:-:S12]  /*0670*/  UIADD3.X UR9, UPT, UPT, URZ, UR9, URZ, UP0, !UPT ;  /* 0x00000009ff097290 */ /* 0x000fd800087fe4ff */
.L_x_10:
[----:B---3--:R-:W-:Y:S01]  /*0680*/  MOV R3, UR9 ;  /* 0x0000000900037c02 */ /* 0x008fe20008000f00 */
[----:B------:R-:W-:Y:S01]  /*0690*/  IMAD.U32 R2, RZ, RZ, UR8 ;  /* 0x00000008ff027e24 */ /* 0x000fe2000f8e00ff */
[----:B------:R-:W-:Y:S01]  /*06a0*/  MOV R7, UR7 ;  /* 0x0000000700077c02 */ /* 0x000fe20008000f00 */
[----:B------:R-:W-:Y:S02]  /*06b0*/  IMAD.U32 R6, RZ, RZ, UR6 ;  /* 0x00000006ff067e24 */ /* 0x000fe4000f8e00ff */
[----:B------:R-:W-:-:S04]  /*06c0*/  IMAD.WIDE R2, R4, 0x4, R2 ;  /* 0x0000000404027825 */ /* 0x000fc800078e0202 */
[----:B------:R-:W-:Y:S01]  /*06d0*/  IMAD.WIDE R6, R4, 0x4, R6 ;  /* 0x0000000404067825 */ /* 0x000fe200078e0206 */
[----:B0-----:R-:W2:Y:S04]  /*06e0*/  LDG.E R5, desc[UR10][R2.64+-0x8] ;  /* 0xfffff80a02057981 */ /* 0x001ea8000c1e1900 */
[----:B------:R-:W2:Y:S01]  /*06f0*/  LDG.E R10, desc[UR10][R6.64+-0x8] ;  /* 0xfffff80a060a7981 */ /* 0x000ea2000c1e1900 */
[----:B------:R-:W-:Y:S01]  /*0700*/  MOV R9, UR5 ;  /* 0x0000000500097c02 */ /* 0x000fe20008000f00 */
[----:B------:R-:W-:-:S04]  /*0710*/  IMAD.U32 R8, RZ, RZ, UR4 ;  /* 0x00000004ff087e24 */ /* 0x000fc8000f8e00ff */
[----:B------:R-:W-:-:S04]  /*0720*/  IMAD.WIDE R8, R4, 0x4, R8 ;  /* 0x0000000404087825 */ /* 0x000fc800078e0208 */
[----:B--2---:R-:W-:-:S05]  /*0730*/  FADD R5, R5, R10 ;  /* 0x0000000a05057221 */ /* 0x004fca0000000000 */
[----:B------:R0:W-:Y:S04]  /*0740*/  STG.E desc[UR10][R8.64+-0x8], R5 ;  /* 0xfffff80508007986 */ /* 0x0001e8000c10190a */
[----:B------:R-:W2:Y:S04]  /*0750*/  LDG.E R10, desc[UR10][R2.64+-0x4] ;  /* 0xfffffc0a020a7981 */ /* 0x000ea8000c1e1900 */
[----:B------:R-:W2:Y:S02]  /*0760*/  LDG.E R11, desc[UR10][R6.64+-0x4] ;  /* 0xfffffc0a060b7981 */ /* 0x000ea4000c1e1900 */
[----:B--2---:R-:W-:-:S05]  /*0770*/  FADD R11, R10, R11 ;  /* 0x0000000b0a0b7221 */ /* 0x004fca0000000000 */
[----:B------:R0:W-:Y:S04]  /*0780*/  STG.E desc[UR10][R8.64+-0x4], R11 ;  /* 0xfffffc0b08007986 */ /* 0x0001e8000c10190a */
[----:B------:R-:W2:Y:S04]  /*0790*/  LDG.E R10, desc[UR10][R2.64] ;  /* 0x0000000a020a7981 */ /* 0x000ea8000c1e1900 */
[----:B------:R-:W2:Y:S02]  /*07a0*/  LDG.E R13, desc[UR10][R6.64] ;  /* 0x0000000a060d7981 */ /* 0x000ea4000c1e1900 */
[----:B--2---:R-:W-:-:S05]  /*07b0*/  FADD R13, R10, R13 ;  /* 0x0000000d0a0d7221 */ /* 0x004fca0000000000 */
[----:B------:R0:W-:Y:S04]  /*07c0*/  STG.E desc[UR10][R8.64], R13 ;  /* 0x0000000d08007986 */ /* 0x0001e8000c10190a */
[----:B------:R-:W2:Y:S04]  /*07d0*/  LDG.E R10, desc[UR10][R2.64+0x4] ;  /* 0x0000040a020a7981 */ /* 0x000ea8000c1e1900 */
[----:B------:R-:W2:Y:S01]  /*07e0*/  LDG.E R15, desc[UR10][R6.64+0x4] ;  /* 0x0000040a060f7981 */ /* 0x000ea2000c1e1900 */
[----:B------:R-:W-:Y:S01]  /*07f0*/  VIADD R0, R0, 0x4 ;  /* 0x0000000400007836 */ /* 0x000fe20000000000 */
[----:B------:R-:W-:-:S04]  /*0800*/  IADD3 R4, PT, PT, R4, 0x4, RZ ;  /* 0x0000000404047810 */ /* 0x000fc80007ffe0ff */
[----:B------:R-:W-:Y:S01]  /*0810*/  ISETP.NE.AND P0, PT, R0, RZ, PT ;  /* 0x000000ff0000720c */ /* 0x000fe20003f05270 */
[----:B--2---:R-:W-:-:S05]  /*0820*/  FADD R15, R10, R15 ;  /* 0x0000000f0a0f7221 */ /* 0x004fca0000000000 */
[----:B------:R0:W-:Y:S07]  /*0830*/  STG.E desc[UR10][R8.64+0x4], R15 ;  /* 0x0000040f08007986 */ /* 0x0001ee000c10190a */
[----:B------:R-:W-:Y:S05]  /*0840*/  @P0 BRA `(.L_x_10) ;  /* 0xfffffffc008c0947 */ /* 0x000fea000383ffff */
[----:B------:R-:W-:Y:S05]  /*0850*/  EXIT ;  /* 0x000000000000794d */ /* 0x000fea0003800000 */
        .weak           $__internal_0_$__cuda_sm20_div_s64
        .type           $__internal_0_$__cuda_sm20_div_s64,@function
        .size           $__internal_0_$__cuda_sm20_div_s64,(.L_x_21 - $__internal_0_$__cuda_sm20_div_s64)
$__internal_0_$__cuda_sm20_div_s64:
[-C--:B------:R-:W-:Y:S02]  /*0860*/  IADD3 R2, P1, PT, RZ, -R5.reuse, RZ ;  /* 0x80000005ff027210 */ /* 0x080fe40007f3e0ff */
[----:B------:R-:W-:Y:S02]  /*0870*/  ISETP.LE.AND P0, PT, RZ, UR4, PT ;  /* 0x00000004ff007c0c */ /* 0x000fe4000bf03270 */
[----:B------:R-:W-:Y:S01]  /*0880*/  ISETP.GE.AND P3, PT, R7, RZ, PT ;  /* 0x000000ff0700720c */ /* 0x000fe20003f66270 */
[----:B------:R-:W-:Y:S01]  /*0890*/  IMAD.X R3, RZ, RZ, ~UR4, P1 ;  /* 0x80000004ff037e24 */ /* 0x000fe200088e06ff */
[----:B------:R-:W-:-:S04]  /*08a0*/  SEL R2, R2, R5, !P0 ;  /* 0x0000000502027207 */ /* 0x000fc80004000000 */
[----:B------:R-:W-:-:S04]  /*08b0*/  SEL R3, R3, UR4, !P0 ;  /* 0x0000000403037c07 */ /* 0x000fc8000c000000 */
[----:B------:R-:W0:Y:S08]  /*08c0*/  I2F.U64.RP R9, R2 ;  /* 0x0000000200097312 */ /* 0x000e300000309000 */
[----:B0-----:R-:W0:Y:S02]  /*08d0*/  MUFU.RCP R9, R9 ;  /* 0x0000000900097308 */ /* 0x001e240000001000 */
[----:B0-----:R-:W-:-:S06]  /*08e0*/  IADD3 R10, PT, PT, R9, 0x1ffffffe, RZ ;  /* 0x1ffffffe090a7810 */ /* 0x001fcc0007ffe0ff */
[----:B------:R-:W0:Y:S02]  /*08f0*/  F2I.U64.TRUNC R10, R10 ;  /* 0x0000000a000a7311 */ /* 0x000e24000020d800 */
[----:B0-----:R-:W-:-:S04]  /*0900*/  IMAD.WIDE.U32 R12, R10, R2, RZ ;  /* 0x000000020a0c7225 */ /* 0x001fc800078e00ff */
[----:B------:R-:W-:Y:S01]  /*0910*/  IMAD R13, R10, R3, R13 ;  /* 0x000000030a0d7224 */ /* 0x000fe200078e020d */
[----:B------:R-:W-:-:S03]  /*0920*/  IADD3 R15, P0, PT, RZ, -R12, RZ ;  /* 0x8000000cff0f7210 */ /* 0x000fc60007f1e0ff */
[----:B------:R-:W-:Y:S02]  /*0930*/  IMAD R13, R11, R2, R13 ;  /* 0x000000020b0d7224 */ /* 0x000fe400078e020d */
[----:B------:R-:W-:-:S04]  /*0940*/  IMAD.HI.U32 R12, R10, R15, RZ ;  /* 0x0000000f0a0c7227 */ /* 0x000fc800078e00ff */
[----:B------:R-:W-:Y:S01]  /*0950*/  IMAD.X R17, RZ, RZ, ~R13, P0 ;  /* 0x000000ffff117224 */ /* 0x000fe200000e0e0d */
[----:B------:R-:W-:-:S03]  /*0960*/  MOV R13, R10 ;  /* 0x0000000a000d7202 */ /* 0x000fc60000000f00 */
[-C--:B------:R-:W-:Y:S02]  /*0970*/  IMAD R19, R11, R17.reuse, RZ ;  /* 0x000000110b137224 */ /* 0x080fe400078e02ff */
[----:B------:R-:W-:-:S04]  /*0980*/  IMAD.WIDE.U32 R12, P0, R10, R17, R12 ;  /* 0x000000110a0c7225 */ /* 0x000fc8000780000c */
[----:B------:R-:W-:-:S04]  /*0990*/  IMAD.HI.U32 R9, R11, R17, RZ ;  /* 0x000000110b097227 */ /* 0x000fc800078e00ff */
[----:B------:R-:W-:-:S04]  /*09a0*/  IMAD.HI.U32 R12, P1, R11, R15, R12 ;  /* 0x0000000f0b0c7227 */ /* 0x000fc8000782000c */
[----:B------:R-:W-:Y:S01]  /*09b0*/  IMAD.X R9, R9, 0x1, R11, P0 ;  /* 0x0000000109097824 */ /* 0x000fe200000e060b */
[----:B------:R-:W-:-:S04]  /*09c0*/  IADD3 R13, P2, PT, R19, R12, RZ ;  /* 0x0000000c130d7210 */ /* 0x000fc80007f5e0ff */
[----:B------:R-:W-:Y:S01]  /*09d0*/  IADD3.X R9, PT, PT, RZ, RZ, R9, P2, P1 ;  /* 0x000000ffff097210 */ /* 0x000fe200017e2409 */
[----:B------:R-:W-:-:S04]  /*09e0*/  IMAD.WIDE.U32 R10, R13, R2, RZ ;  /* 0x000000020d0a7225 */ /* 0x000fc800078e00ff */
[----:B------:R-:W-:Y:S01]  /*09f0*/  IMAD R11, R13, R3, R11 ;  /* 0x000000030d0b7224 */ /* 0x000fe200078e020b */
[----:B------:R-:W-:-:S03]  /*0a00*/  IADD3 R15, P0, PT, RZ, -R10, RZ ;  /* 0x8000000aff0f7210 */ /* 0x000fc60007f1e0ff */
[----:B------:R-:W-:Y:S02]  /*0a10*/  IMAD R11, R9, R2, R11 ;  /* 0x00000002090b7224 */ /* 0x000fe400078e020b */
[----:B------:R-:W-:-:S03]  /*0a20*/  IMAD.HI.U32 R12, R13, R15, RZ ;  /* 0x0000000f0d0c7227 */ /* 0x000fc600078e00ff */
[----:B------:R-:W-:Y:S02]  /*0a30*/  IADD3.X R10, PT, PT, RZ, ~R11, RZ, P0, !PT ;  /* 0x8000000bff0a7210 */ /* 0x000fe400007fe4ff */
[----:B------:R-:W-:-:S03]  /*0a40*/  IADD3 R11, P4, PT, RZ, -R8, RZ ;  /* 0x80000008ff0b7210 */ /* 0x000fc60007f9e0ff */
[----:B------:R-:W-:Y:S01]  /*0a50*/  IMAD.WIDE.U32 R12, P0, R13, R10, R12 ;  /* 0x0000000a0d0c7225 */ /* 0x000fe2000780000c */
[----:B------:R-:W-:-:S03]  /*0a60*/  SEL R8, R11, R8, !P3 ;  /* 0x000000080b087207 */ /* 0x000fc60005800000 */
[----:B------:R-:W-:Y:S02]  /*0a70*/  IMAD.MOV.U32 R11, RZ, RZ, RZ ;  /* 0x000000ffff0b7224 */ /* 0x000fe400078e00ff */
[----:B------:R-:W-:-:S04]  /*0a80*/  IMAD.HI.U32 R13, P1, R9, R15, R12 ;  /* 0x0000000f090d7227 */ /* 0x000fc8000782000c */
[CC--:B------:R-:W-:Y:S02]  /*0a90*/  IMAD R12, R9.reuse, R10.reuse, RZ ;  /* 0x0000000a090c7224 */ /* 0x0c0fe400078e02ff */
[----:B------:R-:W-:-:S03]  /*0aa0*/  IMAD.HI.U32 R10, R9, R10, RZ ;  /* 0x0000000a090a7227 */ /* 0x000fc600078e00ff */
[----:B------:R-:W-:Y:S01]  /*0ab0*/  IADD3 R13, P2, PT, R12, R13, RZ ;  /* 0x0000000d0c0d7210 */ /* 0x000fe20007f5e0ff */
[----:B------:R-:W-:Y:S01]  /*0ac0*/  IMAD.X R12, RZ, RZ, ~R7, P4 ;  /* 0x000000ffff0c7224 */ /* 0x000fe200020e0e07 */
[----:B------:R-:W-:-:S03]  /*0ad0*/  IADD3.X R9, PT, PT, R10, R9, RZ, P0, !PT ;  /* 0x000000090a097210 */ /* 0x000fc600007fe4ff */
[----:B------:R-:W-:Y:S01]  /*0ae0*/  IMAD.HI.U32 R10, R13, R8, RZ ;  /* 0x000000080d0a7227 */ /* 0x000fe200078e00ff */
[----:B------:R-:W-:Y:S02]  /*0af0*/  SEL R12, R12, R7, !P3 ;  /* 0x000000070c0c7207 */ /* 0x000fe40005800000 */
[----:B------:R-:W-:Y:S02]  /*0b00*/  IADD3.X R9, PT, PT, RZ, RZ, R9, P2, P1 ;  /* 0x000000ffff097210 */ /* 0x000fe400017e2409 */
[----:B------:R-:W-:Y:S01]  /*0b10*/  LOP3.LUT R7, R7, UR4, RZ, 0x3c, !PT ;  /* 0x0000000407077c12 */ /* 0x000fe2000f8e3cff */
[----:B------:R-:W-:-:S04]  /*0b20*/  IMAD.WIDE.U32 R10, R13, R12, R10 ;  /* 0x0000000c0d0a7225 */ /* 0x000fc800078e000a */
[C---:B------:R-:W-:Y:S02]  /*0b30*/  IMAD R13, R9.reuse, R12, RZ ;  /* 0x0000000c090d7224 */ /* 0x040fe400078e02ff */
[----:B------:R-:W-:-:S04]  /*0b40*/  IMAD.HI.U32 R10, P0, R9, R8, R10 ;  /* 0x00000008090a7227 */ /* 0x000fc8000780000a */
[----:B------:R-:W-:Y:S01]  /*0b50*/  IMAD.HI.U32 R9, R9, R12, RZ ;  /* 0x0000000c09097227 */ /* 0x000fe200078e00ff */
[----:B------:R-:W-:-:S04]  /*0b60*/  IADD3 R13, P1, PT, R13, R10, RZ ;  /* 0x0000000a0d0d7210 */ /* 0x000fc80007f3e0ff */
[----:B------:R-:W-:Y:S01]  /*0b70*/  IADD3.X R9, PT, PT, R9, RZ, RZ, P0, !PT ;  /* 0x000000ff09097210 */ /* 0x000fe200007fe4ff */
[----:B------:R-:W-:-:S04]  /*0b80*/  IMAD.WIDE.U32 R10, R13, R2, RZ ;  /* 0x000000020d0a7225 */ /* 0x000fc800078e00ff */
[----:B------:R-:W-:Y:S01]  /*0b90*/  IMAD.X R9, RZ, RZ, R9, P1 ;  /* 0x000000ffff097224 */ /* 0x000fe200008e0609 */
[----:B------:R-:W-:Y:S01]  /*0ba0*/  IADD3 R15, P1, PT, -R10, R8, RZ ;  /* 0x000000080a0f7210 */ /* 0x000fe20007f3e1ff */
[C---:B------:R-:W-:Y:S01]  /*0bb0*/  IMAD R11, R13.reuse, R3, R11 ;  /* 0x000000030d0b7224 */ /* 0x040fe200078e020b */
[----:B------:R-:W-:Y:S02]  /*0bc0*/  IADD3 R8, PT, PT, R13, 0x1, RZ ;  /* 0x000000010d087810 */ /* 0x000fe40007ffe0ff */
[-C--:B------:R-:W-:Y:S01]  /*0bd0*/  ISETP.GE.U32.AND P0, PT, R15, R2.reuse, PT ;  /* 0x000000020f00720c */ /* 0x080fe20003f06070 */
[----:B------:R-:W-:-:S05]  /*0be0*/  IMAD R9, R9, R2, R11 ;  /* 0x0000000209097224 */ /* 0x000fca00078e020b */
[----:B------:R-:W-:Y:S02]  /*0bf0*/  IADD3.X R17, PT, PT, ~R9, R12, RZ, P1, !PT ;  /* 0x0000000c09117210 */ /* 0x000fe40000ffe5ff */
[----:B------:R-:W-:Y:S02]  /*0c00*/  IADD3 R9, P1, PT, R15, -R2, RZ ;  /* 0x800000020f097210 */ /* 0x000fe40007f3e0ff */
[----:B------:R-:W-:-:S03]  /*0c10*/  ISETP.GE.U32.AND.EX P0, PT, R17, R3, PT, P0 ;  /* 0x000000031100720c */ /* 0x000fc60003f06100 */
[----:B------:R-:W-:Y:S01]  /*0c20*/  IMAD.X R11, R17, 0x1, ~R3, P1 ;  /* 0x00000001110b7824 */ /* 0x000fe200008e0e03 */
[----:B------:R-:W-:Y:S02]  /*0c30*/  SEL R9, R9, R15, P0 ;  /* 0x0000000f09097207 */ /* 0x000fe40000000000 */
[----:B------:R-:W-:Y:S02]  /*0c40*/  SEL R13, R8, R13, P0 ;  /* 0x0000000d080d7207 */ /* 0x000fe40000000000 */
[----:B------:R-:W-:Y:S02]  /*0c50*/  SEL R11, R11, R17, P0 ;  /* 0x000000110b0b7207 */ /* 0x000fe40000000000 */
[----:B------:R-:W-:Y:S01]  /*0c60*/  ISETP.GE.U32.AND P0, PT, R9, R2, PT ;  /* 0x000000020900720c */ /* 0x000fe20003f06070 */
[----:B------:R-:W-:Y:S01]  /*0c70*/  VIADD R2, R13, 0x1 ;  /* 0x000000010d027836 */ /* 0x000fe20000000000 */
[----:B------:R-:W-:Y:S01]  /*0c80*/  ISETP.GE.AND P1, PT, R7, RZ, PT ;  /* 0x000000ff0700720c */ /* 0x000fe20003f26270 */
[----:B------:R-:W-:Y:S01]  /*0c90*/  IMAD.MOV.U32 R7, RZ, RZ, 0x0 ;  /* 0x00000000ff077424 */ /* 0x000fe200078e00ff */
[----:B------:R-:W-:-:S04]  /*0ca0*/  ISETP.GE.U32.AND.EX P0, PT, R11, R3, PT, P0 ;  /* 0x000000030b00720c */ /* 0x000fc80003f06100 */
[----:B------:R-:W-:Y:S02]  /*0cb0*/  SEL R2, R2, R13, P0 ;  /* 0x0000000d02027207 */ /* 0x000fe40000000000 */
[----:B------:R-:W-:Y:S02]  /*0cc0*/  ISETP.NE.U32.AND P0, PT, R5, RZ, PT ;  /* 0x000000ff0500720c */ /* 0x000fe40003f05070 */
[-C--:B------:R-:W-:Y:S02]  /*0cd0*/  IADD3 R3, PT, PT, RZ, -R2.reuse, RZ ;  /* 0x80000002ff037210 */ /* 0x080fe40007ffe0ff */
[----:B------:R-:W-:Y:S02]  /*0ce0*/  ISETP.NE.AND.EX P0, PT, RZ, UR4, PT, P0 ;  /* 0x00000004ff007c0c */ /* 0x000fe4000bf05300 */
[----:B------:R-:W-:-:S04]  /*0cf0*/  SEL R2, R3, R2, !P1 ;  /* 0x0000000203027207 */ /* 0x000fc80004800000 */
[----:B------:R-:W-:Y:S01]  /*0d00*/  SEL R2, R2, 0xffffffff, P0 ;  /* 0xffffffff02027807 */ /* 0x000fe20000000000 */
[----:B------:R-:W-:Y:S06]  /*0d10*/  RET.REL.NODEC R6 `(_Z5add_3iPfS_S_) ;  /* 0xfffffff006b87950 */ /* 0x000fec0003c3ffff */
.L_x_11:
        /* <DEDUP_REMOVED lines=14> */
.L_x_21:


//--------------------- .text._Z5add_2iPfS_S_     --------------------------
	.section	.text._Z5add_2iPfS_S_,"ax",@progbits
	.align	128
        .global         _Z5add_2iPfS_S_
        .type           _Z5add_2iPfS_S_,@function
        .size           _Z5add_2iPfS_S_,(.L_x_24 - _Z5add_2iPfS_S_)
        .other          _Z5add_2iPfS_S_,@"STO_CUDA_ENTRY STV_DEFAULT"
_Z5add_2iPfS_S_:
.text._Z5add_2iPfS_S_:
[----:B------:R-:W-:Y:S01]  /*0000*/  LDC R1, c[0x0][0x37c] ;  /* 0x0000df00ff017b82 */ /* 0x000fe20000000800 */
[----:B------:R-:W0:Y:S01]  /*0010*/  S2R R9, SR_TID.X ;  /* 0x0000000000097919 */ /* 0x000e220000002100 */
[----:B------:R-:W0:Y:S06]  /*0020*/  LDCU UR6, c[0x0][0x380] ;  /* 0x00007000ff0677ac */ /* 0x000e2c0008000800 */
[----:B------:R-:W1:Y:S01]  /*0030*/  LDC R0, c[0x0][0x360] ;  /* 0x0000d800ff007b82 */ /* 0x000e620000000800 */
[----:B0-----:R-:W-:-:S13]  /*0040*/  ISETP.GE.AND P0, PT, R9, UR6, PT ;  /* 0x0000000609007c0c */ /* 0x001fda000bf06270 */
[----:B------:R-:W-:Y:S05]  /*0050*/  @P0 EXIT ;  /* 0x000000000000094d */ /* 0x000fea0003800000 */
[----:B-1----:R-:W0:Y:S01]  /*0060*/  I2F.U32.RP R6, R0 ;  /* 0x0000000000067306 */ /* 0x002e220000209000 */
[----:B------:R-:W-:Y:S01]  /*0070*/  IADD3 R4, PT, PT, R9, R0, RZ ;  /* 0x0000000009047210 */ /* 0x000fe20007ffe0ff */
[----:B------:R-:W1:Y:S01]  /*0080*/  LDCU.64 UR4, c[0x0][0x358] ;  /* 0x00006b00ff0477ac */ /* 0x000e620008000a00 */
[----:B------:R-:W-:Y:S02]  /*0090*/  ISETP.NE.U32.AND P2, PT, R0, RZ, PT ;  /* 0x000000ff0000720c */ /* 0x000fe40003f45070 */
[C---:B------:R-:W-:Y:S01]  /*00a0*/  ISETP.GE.U32.AND P0, PT, R4.reuse, UR6, PT ;  /* 0x0000000604007c0c */ /* 0x040fe2000bf06070 */
[----:B------:R-:W2:Y:S01]  /*00b0*/  LDCU.64 UR8, c[0x0][0x388] ;  /* 0x00007100ff0877ac */ /* 0x000ea20008000a00 */
[----:B------:R-:W-:Y:S02]  /*00c0*/  VIMNMX.U32 R5, PT, PT, R4, UR6, !PT ;  /* 0x0000000604057c48 */ /* 0x000fe4000ffe0000 */
[----:B------:R-:W-:Y:S01]  /*00d0*/  SEL R8, RZ, 0x1, P0 ;  /* 0x00000001ff087807 */ /* 0x000fe20000000000 */
[----:B------:R-:W3:Y:S03]  /*00e0*/  LDCU.128 UR12, c[0x0][0x390] ;  /* 0x00007200ff0c77ac */ /* 0x000ee60008000c00 */
[----:B------:R-:W-:Y:S01]  /*00f0*/  IADD3 R5, PT, PT, R5, -R4, -R8 ;  /* 0x8000000405057210 */ /* 0x000fe20007ffe808 */
[----:B0-----:R-:W0:Y:S02]  /*0100*/  MUFU.RCP R6, R6 ;  /* 0x0000000600067308 */ /* 0x001e240000001000 */
[----:B0-----:R-:W-:-:S06]  /*0110*/  IADD3 R2, PT, PT, R6, 0xffffffe, RZ ;  /* 0x0ffffffe06027810 */ /* 0x001fcc0007ffe0ff */
[----:B------:R0:W4:Y:S02]  /*0120*/  F2I.FTZ.U32.TRUNC.NTZ R3, R2 ;  /* 0x0000000200037305 */ /* 0x000124000021f000 */
[----:B0-----:R-:W-:Y:S02]  /*0130*/  IMAD.MOV.U32 R2, RZ, RZ, RZ ;  /* 0x000000ffff027224 */ /* 0x001fe400078e00ff */
[----:B----4-:R-:W-:-:S04]  /*0140*/  IMAD.MOV R7, RZ, RZ, -R3 ;  /* 0x000000ffff077224 */ /* 0x010fc800078e0a03 */
[----:B------:R-:W-:-:S04]  /*0150*/  IMAD R7, R7, R0, RZ ;  /* 0x0000000007077224 */ /* 0x000fc800078e02ff */
[----:B------:R-:W-:-:S06]  /*0160*/  IMAD.HI.U32 R6, R3, R7, R2 ;  /* 0x0000000703067227 */ /* 0x000fcc00078e0002 */
[----:B------:R-:W-:Y:S02]  /*0170*/  IMAD.HI.U32 R11, R6, R5, RZ ;  /* 0x00000005060b7227 */ /* 0x000fe400078e00ff */
[----:B------:R-:W0:Y:S03]  /*0180*/  LDC.64 R6, c[0x0][0x390] ;  /* 0x0000e400ff067b82 */ /* 0x000e260000000a00 */
[----:B------:R-:W-:-:S05]  /*0190*/  IADD3 R2, PT, PT, -R11, RZ, RZ ;  /* 0x000000ff0b027210 */ /* 0x000fca0007ffe1ff */
[----:B------:R-:W-:Y:S02]  /*01a0*/  IMAD R5, R0, R2, R5 ;  /* 0x0000000200057224 */ /* 0x000fe400078e0205 */
[----:B------:R-:W4:Y:S03]  /*01b0*/  LDC.64 R2, c[0x0][0x398] ;  /* 0x0000e600ff027b82 */ /* 0x000f260000000a00 */
[----:B------:R-:W-:-:S13]  /*01c0*/  ISETP.GE.U32.AND P0, PT, R5, R0, PT ;  /* 0x000000000500720c */ /* 0x000fda0003f06070 */
[----:B------:R-:W-:Y:S01]  /*01d0*/  @P0 IMAD.IADD R5, R5, 0x1, -R0 ;  /* 0x0000000105050824 */ /* 0x000fe200078e0a00 */
[----:B------:R-:W-:-:S04]  /*01e0*/  @P0 IADD3 R11, PT, PT, R11, 0x1, RZ ;  /* 0x000000010b0b0810 */ /* 0x000fc80007ffe0ff */
[-C--:B------:R-:W-:Y:S02]  /*01f0*/  ISETP.GE.U32.AND P1, PT, R5, R0.reuse, PT ;  /* 0x000000000500720c */ /* 0x080fe40003f26070 */
[----:B------:R-:W0:Y:S11]  /*0200*/  LDC.64 R4, c[0x0][0x388] ;  /* 0x0000e200ff047b82 */ /* 0x000e360000000a00 */
[----:B------:R-:W-:Y:S01]  /*0210*/  @P1 VIADD R11, R11, 0x1 ;  /* 0x000000010b0b1836 */ /* 0x000fe20000000000 */
[----:B------:R-:W-:-:S04]  /*0220*/  @!P2 LOP3.LUT R11, RZ, R0, RZ, 0x33, !PT ;  /* 0x00000000ff0ba212 */ /* 0x000fc800078e33ff */
[----:B------:R-:W-:-:S04]  /*0230*/  IADD3 R8, PT, PT, R8, R11, RZ ;  /* 0x0000000b08087210 */ /* 0x000fc80007ffe0ff */
[C---:B------:R-:W-:Y:S02]  /*0240*/  LOP3.LUT R10, R8.reuse, 0x3, RZ, 0xc0, !PT ;  /* 0x00000003080a7812 */ /* 0x040fe400078ec0ff */
[----:B------:R-:W-:Y:S02]  /*0250*/  ISETP.GE.U32.AND P0, PT, R8, 0x3, PT ;  /* 0x000000030800780c */ /* 0x000fe40003f06070 */
[----:B------:R-:W-:-:S13]  /*0260*/  ISETP.NE.AND P1, PT, R10, 0x3, PT ;  /* 0x000000030a00780c */ /* 0x000fda0003f25270 */
[----:B-1234-:R-:W-:Y:S05]  /*0270*/  @!P1 BRA `(.L_x_12) ;  /* 0x0000000000549947 */ /* 0x01efea0003800000 */
[----:B------:R-:W-:Y:S01]  /*0280*/  IADD3 R8, PT, PT, R8, 0x1, RZ ;  /* 0x0000000108087810 */ /* 0x000fe20007ffe0ff */
[----:B------:R-:W-:-:S03]  /*0290*/  IMAD.WIDE.U32 R10, R9, 0x4, RZ ;  /* 0x00000004090a7825 */ /* 0x000fc600078e00ff */
[----:B------:R-:W-:-:S05]  /*02a0*/  LOP3.LUT R8, R8, 0x3, RZ, 0xc0, !PT ;  /* 0x0000000308087812 */ /* 0x000fca00078ec0ff */
[----:B------:R-:W-:Y:S02]  /*02b0*/  IMAD R9, R8, R0, R9 ;  /* 0x0000000008097224 */ /* 0x000fe400078e0209 */
[----:B------:R-:W-:-:S07]  /*02c0*/  IMAD.MOV R8, RZ, RZ, -R8 ;  /* 0x000000ffff087224 */ /* 0x000fce00078e0a08 */
.L_x_13:
[C---:B------:R-:W-:Y:S02]  /*02d0*/  IADD3 R14, P2, PT, R10.reuse, UR12, RZ ;  /* 0x0000000c0a0e7c10 */ /* 0x040fe4000ff5e0ff */
[----:B------:R-:W-:Y:S02]  /*02e0*/  IADD3 R12, P1, PT, R10, UR8, RZ ;  /* 0x000000080a0c7c10 */ /* 0x000fe4000ff3e0ff */
[C---:B------:R-:W-:Y:S02]  /*02f0*/  IADD3.X R15, PT, PT, R11.reuse, UR13, RZ, P2, !PT ;  /* 0x0000000d0b0f7c10 */ /* 0x040fe400097fe4ff */
[----:B------:R-:W-:-:S04]  /*0300*/  IADD3.X R13, PT, PT, R11, UR9, RZ, P1, !PT ;  /* 0x000000090b0d7c10 */ /* 0x000fc80008ffe4ff */
[----:B------:R-:W2:Y:S04]  /*0310*/  LDG.E R15, desc[UR4][R14.64] ;  /* 0x000000040e0f7981 */ /* 0x000ea8000c1e1900 */
[----:B------:R-:W2:Y:S01]  /*0320*/  LDG.E R12, desc[UR4][R12.64] ;  /* 0x000000040c0c7981 */ /* 0x000ea2000c1e1900 */
[----:B-1----:R-:W-:Y:S02]  /*0330*/  IADD3 R16, P1, PT, R10, UR14, RZ ;  /* 0x0000000e0a107c10 */ /* 0x002fe4000ff3e0ff */
[----:B------:R-:W-:Y:S02]  /*0340*/  IADD3 R8, PT, PT, R8, 0x1, RZ ;  /* 0x0000000108087810 */ /* 0x000fe40007ffe0ff */
[----:B------:R-:W-:Y:S02]  /*0350*/  IADD3.X R17, PT, PT, R11, UR15, RZ, P1, !PT ;  /* 0x0000000f0b117c10 */ /* 0x000fe40008ffe4ff */
[----:B------:R-:W-:Y:S01]  /*0360*/  ISETP.NE.AND P1, PT, R8, RZ, PT ;  /* 0x000000ff0800720c */ /* 0x000fe20003f25270 */
[----:B------:R-:W-:Y:S05]  /*0370*/  WARPSYNC.ALL ;  /* 0x0000000000007948 */ /* 0x000fea0003800000 */
[----:B------:R-:W-:-:S04]  /*0380*/  IMAD.WIDE.U32 R10, R0, 0x4, R10 ;  /* 0x00000004000a7825 */ /* 0x000fc800078e000a */
[----:B--2---:R-:W-:-:S05]  /*0390*/  FADD R19, R12, R15 ;  /* 0x0000000f0c137221 */ /* 0x004fca0000000000 */
[----:B------:R1:W-:Y:S01]  /*03a0*/  STG.E desc[UR4][R16.64], R19 ;  /* 0x0000001310007986 */ /* 0x0003e2000c101904 */
[----:B------:R-:W-:Y:S06]  /*03b0*/  BAR.SYNC.DEFER_BLOCKING 0x0 ;  /* 0x0000000000007b1d */ /* 0x000fec0000010000 */
[----:B------:R-:W-:Y:S05]  /*03c0*/  @P1 BRA `(.L_x_13) ;  /* 0xfffffffc00c01947 */ /* 0x000fea000383ffff */
.L_x_12:
[----:B------:R-:W-:Y:S05]  /*03d0*/  @!P0 EXIT ;  /* 0x000000000000894d */ /* 0x000fea0003800000 */
.L_x_14:
[----:B0-2---:R-:W-:-:S04]  /*03e0*/  IMAD.WIDE.U32 R10, R9, 0x4, R4 ;  /* 0x00000004090a7825 */ /* 0x005fc800078e0004 */
[C---:B------:R-:W-:Y:S02]  /*03f0*/  IMAD.WIDE.U32 R12, R9.reuse, 0x4, R6 ;  /* 0x00000004090c7825 */ /* 0x040fe400078e0006 */
[----:B------:R-:W2:Y:S04]  /*0400*/  LDG.E R10, desc[UR4][R10.64] ;  /* 0x000000040a0a7981 */ /* 0x000ea8000c1e1900 */
[----:B------:R-:W2:Y:S01]  /*0410*/  LDG.E R13, desc[UR4][R12.64] ;  /* 0x000000040c0d7981 */ /* 0x000ea2000c1e1900 */
[----:B-1----:R-:W-:Y:S01]  /*0420*/  IADD3 R19, PT, PT, R0, R9, RZ ;  /* 0x0000000900137210 */ /* 0x002fe20007ffe0ff */
[----:B------:R-:W-:Y:S01]  /*0430*/  IMAD.WIDE.U32 R8, R9, 0x4, R2 ;  /* 0x0000000409087825 */ /* 0x000fe200078e0002 */
[----:B------:R-:W-:Y:S05]  /*0440*/  WARPSYNC.ALL ;  /* 0x0000000000007948 */ /* 0x000fea0003800000 */
[----:B------:R-:W-:-:S04]  /*0450*/  IMAD.WIDE.U32 R14, R19, 0x4, R4 ;  /* 0x00000004130e7825 */ /* 0x000fc800078e0004 */
[----:B------:R-:W-:-:S04]  /*0460*/  IMAD.WIDE.U32 R16, R19, 0x4, R6 ;  /* 0x0000000413107825 */ /* 0x000fc800078e0006 */
[----:B--2---:R-:W-:-:S05]  /*0470*/  FADD R21, R10, R13 ;  /* 0x0000000d0a157221 */ /* 0x004fca0000000000 */
[----:B------:R0:W-:Y:S01]  /*0480*/  STG.E desc[UR4][R8.64], R21 ;  /* 0x0000001508007986 */ /* 0x0001e2000c101904 */
[----:B------:R-:W-:Y:S06]  /*0490*/  BAR.SYNC.DEFER_BLOCKING 0x0 ;  /* 0x0000000000007b1d */ /* 0x000fec0000010000 */
[----:B------:R-:W2:Y:S04]  /*04a0*/  LDG.E R14, desc[UR4][R14.64] ;  /* 0x000000040e0e7981 */ /* 0x000ea8000c1e1900 */
[----:B------:R-:W2:Y:S01]  /*04b0*/  LDG.E R17, desc[UR4][R16.64] ;  /* 0x0000000410117981 */ /* 0x000ea2000c1e1900 */
[----:B------:R-:W-:-:S04]  /*04c0*/  IMAD.WIDE.U32 R10, R19, 0x4, R2 ;  /* 0x00000004130a7825 */ /* 0x000fc800078e0002 */
[----:B------:R-:W-:-:S04]  /*04d0*/  IMAD.IADD R25, R19, 0x1, R0 ;  /* 0x0000000113197824 */ /* 0x000fc800078e0200 */
[----:B------:R-:W-:-:S04]  /*04e0*/  IMAD.WIDE.U32 R12, R25, 0x4, R4 ;  /* 0x00000004190c7825 */ /* 0x000fc800078e0004 */
[----:B------:R-:W-:-:S04]  /*04f0*/  IMAD.WIDE.U32 R18, R25, 0x4, R6 ;  /* 0x0000000419127825 */ /* 0x000fc800078e0006 */
[----:B--2---:R-:W-:-:S05]  /*0500*/  FADD R23, R14, R17 ;  /* 0x000000110e177221 */ /* 0x004fca0000000000 */
[----:B------:R1:W-:Y:S01]  /*0510*/  STG.E desc[UR4][R10.64], R23 ;  /* 0x000000170a007986 */ /* 0x0003e2000c101904 */
[----:B------:R-:W-:Y:S06]  /*0520*/  BAR.SYNC.DEFER_BLOCKING 0x0 ;  /* 0x0000000000007b1d */ /* 0x000fec0000010000 */
[----:B------:R-:W2:Y:S04]  /*0530*/  LDG.E R12, desc[UR4][R12.64] ;  /* 0x000000040c0c7981 */ /* 0x000ea8000c1e1900 */
[----:B------:R-:W2:Y:S01]  /*0540*/  LDG.E R19, desc[UR4][R18.64] ;  /* 0x0000000412137981 */ /* 0x000ea2000c1e1900 */
[C---:B0-----:R-:W-:Y:S01]  /*0550*/  IADD3 R9, PT, PT, R25.reuse, R0, RZ ;  /* 0x0000000019097210 */ /* 0x041fe20007ffe0ff */
[----:B------:R-:W-:-:S04]  /*0560*/  IMAD.WIDE.U32 R14, R25, 0x4, R2 ;  /* 0x00000004190e7825 */ /* 0x000fc800078e0002 */
[----:B------:R-:W-:-:S04]  /*0570*/  IMAD.WIDE.U32 R16, R9, 0x4, R4 ;  /* 0x0000000409107825 */ /* 0x000fc800078e0004 */
[----:B------:R-:W-:-:S04]  /*0580*/  IMAD.WIDE.U32 R20, R9, 0x4, R6 ;  /* 0x0000000409147825 */ /* 0x000fc800078e0006 */
[----:B--2---:R-:W-:-:S05]  /*0590*/  FADD R25, R12, R19 ;  /* 0x000000130c197221 */ /* 0x004fca0000000000 */
[----:B------:R2:W-:Y:S01]  /*05a0*/  STG.E desc[UR4][R14.64], R25 ;  /* 0x000000190e007986 */ /* 0x0005e2000c101904 */
[----:B------:R-:W-:Y:S06]  /*05b0*/  BAR.SYNC.DEFER_BLOCKING 0x0 ;  /* 0x0000000000007b1d */ /* 0x000fec0000010000 */
[----:B------:R-:W3:Y:S04]  /*05c0*/  LDG.E R16, desc[UR4][R16.64] ;  /* 0x0000000410107981 */ /* 0x000ee8000c1e1900 */
[----:B------:R-:W3:Y:S01]  /*05d0*/  LDG.E R21, desc[UR4][R20.64] ;  /* 0x0000000414157981 */ /* 0x000ee2000c1e1900 */
[C---:B-1----:R-:W-:Y:S01]  /*05e0*/  IMAD.WIDE.U32 R10, R9.reuse, 0x4, R2 ;  /* 0x00000004090a7825 */ /* 0x042fe200078e0002 */
[----:B------:R-:W-:-:S04]  /*05f0*/  IADD3 R9, PT, PT, R9, R0, RZ ;  /* 0x0000000009097210 */ /* 0x000fc80007ffe0ff */
[----:B------:R-:W-:Y:S01]  /*0600*/  ISETP.GE.AND P0, PT, R9, UR6, PT ;  /* 0x0000000609007c0c */ /* 0x000fe2000bf06270 */
[----:B---3--:R-:W-:-:S05]  /*0610*/  FADD R13, R16, R21 ;  /* 0x00000015100d7221 */ /* 0x008fca0000000000 */
[----:B------:R2:W-:Y:S01]  /*0620*/  STG.E desc[UR4][R10.64], R13 ;  /* 0x0000000d0a007986 */ /* 0x0005e2000c101904 */
[----:B------:R-:W-:Y:S06]  /*0630*/  BAR.SYNC.DEFER_BLOCKING 0x0 ;  /* 0x0000000000007b1d */ /* 0x000fec0000010000 */
[----:B------:R-:W-:Y:S05]  /*0640*/  @!P0 BRA `(.L_x_14) ;  /* 0xfffffffc00648947 */ /* 0x000fea000383ffff */
[----:B------:R-:W-:Y:S05]  /*0650*/  EXIT ;  /* 0x000000000000794d */ /* 0x000fea0003800000 */
.L_x_15:
        /* <DEDUP_REMOVED lines=10> */
.L_x_24:


//--------------------- .text._Z5add_1iPfS_S_     --------------------------
	.section	.text._Z5add_1iPfS_S_,"ax",@progbits
	.align	128
        .global         _Z5add_1iPfS_S_
        .type           _Z5add_1iPfS_S_,@function
        .size           _Z5add_1iPfS_S_,(.L_x_25 - _Z5add_1iPfS_S_)
        .other          _Z5add_1iPfS_S_,@"STO_CUDA_ENTRY STV_DEFAULT"
_Z5add_1iPfS_S_:
.text._Z5add_1iPfS_S_:
        /* <DEDUP_REMOVED lines=9> */
[----:B------:R-:W-:Y:S01]  /*0090*/  ISETP.NE.U32.AND P2, PT, R0, RZ, PT ;  /* 0x000000ff0000720c */ /* 0x000fe20003f45070 */
[----:B------:R-:W-:Y:S01]  /*00a0*/  BSSY.RECONVERGENT B0, `(.L_x_16) ;  /* 0x000002f000007945 */ /* 0x000fe20003800200 */
        /* <DEDUP_REMOVED lines=13> */
[----:B------:R-:W-:-:S05]  /*0180*/  IMAD.HI.U32 R3, R8, R7, RZ ;  /* 0x0000000708037227 */ /* 0x000fca00078e00ff */
[----:B------:R-:W-:-:S05]  /*0190*/  IADD3 R2, PT, PT, -R3, RZ, RZ ;  /* 0x000000ff03027210 */ /* 0x000fca0007ffe1ff */
[----:B------:R-:W-:-:S05]  /*01a0*/  IMAD R7, R0, R2, R7 ;  /* 0x0000000200077224 */ /* 0x000fca00078e0207 */
[----:B------:R-:W-:-:S13]  /*01b0*/  ISETP.GE.U32.AND P0, PT, R7, R0, PT ;  /* 0x000000000700720c */ /* 0x000fda0003f06070 */
[----:B------:R-:W-:Y:S01]  /*01c0*/  @P0 IMAD.IADD R7, R7, 0x1, -R0 ;  /* 0x0000000107070824 */ /* 0x000fe200078e0a00 */
[----:B------:R-:W-:-:S04]  /*01d0*/  @P0 IADD3 R3, PT, PT, R3, 0x1, RZ ;  /* 0x0000000103030810 */ /* 0x000fc80007ffe0ff */
[----:B------:R-:W-:-:S13]  /*01e0*/  ISETP.GE.U32.AND P1, PT, R7, R0, PT ;  /* 0x000000000700720c */ /* 0x000fda0003f26070 */
[----:B------:R-:W-:Y:S01]  /*01f0*/  @P1 VIADD R3, R3, 0x1 ;  /* 0x0000000103031836 */ /* 0x000fe20000000000 */
[----:B------:R-:W-:-:S04]  /*0200*/  @!P2 LOP3.LUT R3, RZ, R0, RZ, 0x33, !PT ;  /* 0x00000000ff03a212 */ /* 0x000fc800078e33ff */
[----:B------:R-:W-:-:S04]  /*0210*/  IADD3 R2, PT, PT, R6, R3, RZ ;  /* 0x0000000306027210 */ /* 0x000fc80007ffe0ff */
[C---:B------:R-:W-:Y:S02]  /*0220*/  LOP3.LUT R3, R2.reuse, 0x3, RZ, 0xc0, !PT ;  /* 0x0000000302037812 */ /* 0x040fe400078ec0ff */
[----:B------:R-:W-:Y:S02]  /*0230*/  ISETP.GE.U32.AND P0, PT, R2, 0x3, PT ;  /* 0x000000030200780c */ /* 0x000fe40003f06070 */
[----:B------:R-:W-:-:S13]  /*0240*/  ISETP.NE.AND P1, PT, R3, 0x3, PT ;  /* 0x000000030300780c */ /* 0x000fda0003f25270 */
[----:B-123--:R-:W-:Y:S05]  /*0250*/  @!P1 BRA `(.L_x_17) ;  /* 0x00000000004c9947 */ /* 0x00efea0003800000 */
[----:B------:R-:W-:-:S04]  /*0260*/  IADD3 R2, PT, PT, R2, 0x1, RZ ;  /* 0x0000000102027810 */ /* 0x000fc80007ffe0ff */
[----:B------:R-:W-:Y:S01]  /*0270*/  LOP3.LUT R4, R2, 0x3, RZ, 0xc0, !PT ;  /* 0x0000000302047812 */ /* 0x000fe200078ec0ff */
[----:B------:R-:W-:-:S04]  /*0280*/  IMAD.WIDE.U32 R2, R5, 0x4, RZ ;  /* 0x0000000405027825 */ /* 0x000fc800078e00ff */
[----:B------:R-:W-:Y:S02]  /*0290*/  IMAD R5, R4, R0, R5 ;  /* 0x0000000004057224 */ /* 0x000fe400078e0205 */
[----:B------:R-:W-:-:S07]  /*02a0*/  IMAD.MOV R4, RZ, RZ, -R4 ;  /* 0x000000ffff047224 */ /* 0x000fce00078e0a04 */
.L_x_18:
[C---:B------:R-:W-:Y:S02]  /*02b0*/  IADD3 R8, P2, PT, R2.reuse, UR12, RZ ;  /* 0x0000000c02087c10 */ /* 0x040fe4000ff5e0ff */
[----:B------:R-:W-:Y:S02]  /*02c0*/  IADD3 R6, P1, PT, R2, UR8, RZ ;  /* 0x0000000802067c10 */ /* 0x000fe4000ff3e0ff */
[C---:B------:R-:W-:Y:S02]  /*02d0*/  IADD3.X R9, PT, PT, R3.reuse, UR13, RZ, P2, !PT ;  /* 0x0000000d03097c10 */ /* 0x040fe400097fe4ff */
[----:B------:R-:W-:-:S04]  /*02e0*/  IADD3.X R7, PT, PT, R3, UR9, RZ, P1, !PT ;  /* 0x0000000903077c10 */ /* 0x000fc80008ffe4ff */
[----:B------:R-:W2:Y:S04]  /*02f0*/  LDG.E R9, desc[UR4][R8.64] ;  /* 0x0000000408097981 */ /* 0x000ea8000c1e1900 */
[----:B------:R-:W2:Y:S01]  /*0300*/  LDG.E R6, desc[UR4][R6.64] ;  /* 0x0000000406067981 */ /* 0x000ea2000c1e1900 */
[----:B0-----:R-:W-:-:S04]  /*0310*/  IADD3 R10, P1, PT, R2, UR14, RZ ;  /* 0x0000000e020a7c10 */ /* 0x001fc8000ff3e0ff */
[----:B------:R-:W-:Y:S02]  /*0320*/  IADD3.X R11, PT, PT, R3, UR15, RZ, P1, !PT ;  /* 0x0000000f030b7c10 */ /* 0x000fe40008ffe4ff */
[----:B------:R-:W-:-:S04]  /*0330*/  IADD3 R4, PT, PT, R4, 0x1, RZ ;  /* 0x0000000104047810 */ /* 0x000fc80007ffe0ff */
[----:B------:R-:W-:Y:S01]  /*0340*/  ISETP.NE.AND P1, PT, R4, RZ, PT ;  /* 0x000000ff0400720c */ /* 0x000fe20003f25270 */
[----:B------:R-:W-:-:S04]  /*0350*/  IMAD.WIDE.U32 R2, R0, 0x4, R2 ;  /* 0x0000000400027825 */ /* 0x000fc800078e0002 */
[----:B--2---:R-:W-:-:S05]  /*0360*/  FADD R13, R6, R9 ;  /* 0x00000009060d7221 */ /* 0x004fca0000000000 */
[----:B------:R0:W-:Y:S03]  /*0370*/  STG.E desc[UR4][R10.64], R13 ;  /* 0x0000000d0a007986 */ /* 0x0001e6000c101904 */
[----:B------:R-:W-:Y:S05]  /*0380*/  @P1 BRA `(.L_x_18) ;  /* 0xfffffffc00c81947 */ /* 0x000fea000383ffff */
.L_x_17:
[----:B------:R-:W-:Y:S05]  /*0390*/  BSYNC.RECONVERGENT B0 ;  /* 0x0000000000007941 */ /* 0x000fea0003800200 */
.L_x_16:
[----:B------:R-:W-:Y:S05]  /*03a0*/  @!P0 EXIT ;  /* 0x000000000000894d */ /* 0x000fea0003800000 */
.L_x_19:
[----:B------:R-:W0:Y:S08]  /*03b0*/  LDC.64 R6, c[0x0][0x388] ;  /* 0x0000e200ff067b82 */ /* 0x000e300000000a00 */
[----:B------:R-:W1:Y:S08]  /*03c0*/  LDC.64 R2, c[0x0][0x390] ;  /* 0x0000e400ff027b82 */ /* 0x000e700000000a00 */
[----:B--2---:R-:W2:Y:S01]  /*03d0*/  LDC.64 R8, c[0x0][0x398] ;  /* 0x0000e600ff087b82 */ /* 0x004ea20000000a00 */
[----:B0-----:R-:W-:-:S06]  /*03e0*/  IMAD.WIDE.U32 R10, R5, 0x4, R6 ;  /* 0x00000004050a7825 */ /* 0x001fcc00078e0006 */
[----:B------:R-:W3:Y:S01]  /*03f0*/  LDG.E R10, desc[UR4][R10.64] ;  /* 0x000000040a0a7981 */ /* 0x000ee2000c1e1900 */
[----:B-1----:R-:W-:-:S06]  /*0400*/  IMAD.WIDE.U32 R12, R5, 0x4, R2 ;  /* 0x00000004050c7825 */ /* 0x002fcc00078e0002 */
[----:B------:R-:W3:Y:S01]  /*0410*/  LDG.E R13, desc[UR4][R12.64] ;  /* 0x000000040c0d7981 */ /* 0x000ee2000c1e1900 */
[----:B------:R-:W-:Y:S01]  /*0420*/  IADD3 R19, PT, PT, R0, R5, RZ ;  /* 0x0000000500137210 */ /* 0x000fe20007ffe0ff */
[----:B--2---:R-:W-:-:S04]  /*0430*/  IMAD.WIDE.U32 R4, R5, 0x4, R8 ;  /* 0x0000000405047825 */ /* 0x004fc800078e0008 */
[----:B------:R-:W-:-:S04]  /*0440*/  IMAD.WIDE.U32 R14, R19, 0x4, R6 ;  /* 0x00000004130e7825 */ /* 0x000fc800078e0006 */
[----:B------:R-:W-:-:S04]  /*0450*/  IMAD.WIDE.U32 R16, R19, 0x4, R2 ;  /* 0x0000000413107825 */ /* 0x000fc800078e0002 */
[----:B---3--:R-:W-:-:S05]  /*0460*/  FADD R21, R10, R13 ;  /* 0x0000000d0a157221 */ /* 0x008fca0000000000 */
[----:B------:R0:W-:Y:S04]  /*0470*/  STG.E desc[UR4][R4.64], R21 ;  /* 0x0000001504007986 */ /* 0x0001e8000c101904 */
[----:B------:R-:W2:Y:S04]  /*0480*/  LDG.E R14, desc[UR4][R14.64] ;  /* 0x000000040e0e7981 */ /* 0x000ea8000c1e1900 */
[----:B------:R-:W2:Y:S01]  /*0490*/  LDG.E R17, desc[UR4][R16.64] ;  /* 0x0000000410117981 */ /* 0x000ea2000c1e1900 */
[C---:B------:R-:W-:Y:S02]  /*04a0*/  IMAD.IADD R25, R19.reuse, 0x1, R0 ;  /* 0x0000000113197824 */ /* 0x040fe400078e0200 */
[----:B------:R-:W-:-:S04]  /*04b0*/  IMAD.WIDE.U32 R10, R19, 0x4, R8 ;  /* 0x00000004130a7825 */ /* 0x000fc800078e0008 */
[----:B------:R-:W-:-:S04]  /*04c0*/  IMAD.WIDE.U32 R12, R25, 0x4, R6 ;  /* 0x00000004190c7825 */ /* 0x000fc800078e0006 */
[----:B------:R-:W-:-:S04]  /*04d0*/  IMAD.WIDE.U32 R18, R25, 0x4, R2 ;  /* 0x0000000419127825 */ /* 0x000fc800078e0002 */
[----:B--2---:R-:W-:-:S05]  /*04e0*/  FADD R23, R14, R17 ;  /* 0x000000110e177221 */ /* 0x004fca0000000000 */
[----:B------:R1:W-:Y:S04]  /*04f0*/  STG.E desc[UR4][R10.64], R23 ;  /* 0x000000170a007986 */ /* 0x0003e8000c101904 */
[----:B------:R-:W2:Y:S04]  /*0500*/  LDG.E R12, desc[UR4][R12.64] ;  /* 0x000000040c0c7981 */ /* 0x000ea8000c1e1900 */
[----:B------:R-:W2:Y:S01]  /*0510*/  LDG.E R19, desc[UR4][R18.64] ;  /* 0x0000000412137981 */ /* 0x000ea2000c1e1900 */
[C---:B0-----:R-:W-:Y:S01]  /*0520*/  IADD3 R5, PT, PT, R25.reuse, R0, RZ ;  /* 0x0000000019057210 */ /* 0x041fe20007ffe0ff */
[----:B------:R-:W-:-:S04]  /*0530*/  IMAD.WIDE.U32 R14, R25, 0x4, R8 ;  /* 0x00000004190e7825 */ /* 0x000fc800078e0008 */
[----:B------:R-:W-:-:S04]  /*0540*/  IMAD.WIDE.U32 R6, R5, 0x4, R6 ;  /* 0x0000000405067825 */ /* 0x000fc800078e0006 */
[----:B------:R-:W-:-:S04]  /*0550*/  IMAD.WIDE.U32 R2, R5, 0x4, R2 ;  /* 0x0000000405027825 */ /* 0x000fc800078e0002 */
[----:B--2---:R-:W-:-:S05]  /*0560*/  FADD R17, R12, R19 ;  /* 0x000000130c117221 */ /* 0x004fca0000000000 */
[----:B------:R2:W-:Y:S04]  /*0570*/  STG.E desc[UR4][R14.64], R17 ;  /* 0x000000110e007986 */ /* 0x0005e8000c101904 */
[----:B------:R-:W1:Y:S04]  /*0580*/  LDG.E R6, desc[UR4][R6.64] ;  /* 0x0000000406067981 */ /* 0x000e68000c1e1900 */
[----:B------:R-:W1:Y:S01]  /*0590*/  LDG.E R3, desc[UR4][R2.64] ;  /* 0x0000000402037981 */ /* 0x000e62000c1e1900 */
[C---:B------:R-:W-:Y:S01]  /*05a0*/  IMAD.WIDE.U32 R8, R5.reuse, 0x4, R8 ;  /* 0x0000000405087825 */ /* 0x040fe200078e0008 */
[----:B------:R-:W-:-:S04]  /*05b0*/  IADD3 R5, PT, PT, R5, R0, RZ ;  /* 0x0000000005057210 */ /* 0x000fc80007ffe0ff */
[----:B------:R-:W-:Y:S01]  /*05c0*/  ISETP.GE.AND P0, PT, R5, UR6, PT ;  /* 0x0000000605007c0c */ /* 0x000fe2000bf06270 */
[----:B-1----:R-:W-:-:S05]  /*05d0*/  FADD R11, R6, R3 ;  /* 0x00000003060b7221 */ /* 0x002fca0000000000 */
[----:B------:R2:W-:Y:S07]  /*05e0*/  STG.E desc[UR4][R8.64], R11 ;  /* 0x0000000b08007986 */ /* 0x0005ee000c101904 */
[----:B------:R-:W-:Y:S05]  /*05f0*/  @!P0 BRA `(.L_x_19) ;  /* 0xfffffffc006c8947 */ /* 0x000fea000383ffff */
[----:B------:R-:W-:Y:S05]  /*0600*/  EXIT ;  /* 0x000000000000794d */ /* 0x000fea0003800000 */
.L_x_20:
        /* <DEDUP_REMOVED lines=15> */
.L_x_25:


//--------------------- .nv.shared.reserved.0     --------------------------
	.section	.nv.shared.reserved.0,"aw",@nobits
	.weak		__nv_reservedSMEM_offset_0_alias
	.size		__nv_reservedSMEM_offset_0_alias, 0, 64
	.other		__nv_reservedSMEM_offset_0_alias,@"STO_CUDA_RESERVED_SHARED STV_DEFAULT"
__nv_reservedSMEM_offset_0_alias:
	.zero		0
	.zero		64


//--------------------- .nv.constant0._Z5add_4iPfS_S_ --------------------------
	.section	.nv.constant0._Z5add_4iPfS_S_,"a",@progbits
	.sectionflags	@""
	.align	4
.nv.constant0._Z5add_4iPfS_S_:
	.zero		928


//--------------------- .nv.constant0._Z5add_3iPfS_S_ --------------------------
	.section	.nv.constant0._Z5add_3iPfS_S_,"a",@progbits
	.sectionflags	@""
	.align	4
.nv.constant0._Z5add_3iPfS_S_:
	.zero		928


//--------------------- .nv.constant0._Z5add_2iPfS_S_ --------------------------
	.section	.nv.constant0._Z5add_2iPfS_S_,"a",@progbits
	.sectionflags	@""
	.align	4
.nv.constant0._Z5add_2iPfS_S_:
	.zero		928


//--------------------- .nv.constant0._Z5add_1iPfS_S_ --------------------------
	.section	.nv.constant0._Z5add_1iPfS_S_,"a",@progbits
	.sectionflags	@""
	.align	4
.nv.constant0._Z5add_1iPfS_S_:
	.zero		928


//--------------------- SYMBOLS --------------------------

	.type		.nv.reservedSmem.offset0,@object
	.size		.nv.reservedSmem.offset0,0x4
